def attn_fwd(
    Q,
    K,
    V,
    Out,
    Lse,
    sm_scale,
    stride_qz,
    stride_qh,
    stride_qm,
    stride_qk,
    stride_kz,
    stride_kh,
    stride_kn,
    stride_kk,
    stride_vz,
    stride_vh,
    stride_vn,
    stride_vk,
    stride_oz,
    stride_oh,
    stride_om,
    stride_ok,
    seqlen_q,
    seqlen_k,
    BLOCK_M: tl.constexpr,
    BLOCK_N: tl.constexpr,
    HEAD_DIM: tl.constexpr,
    CAUSAL: tl.constexpr,
):
    start_m = tl.program_id(0)
    off_hz = tl.program_id(1)
    q_off = off_hz * stride_qh
    k_off = off_hz * stride_kh
    v_off = off_hz * stride_vh
    offs_m = start_m * BLOCK_M + tl.arange(0, BLOCK_M)
    offs_d = tl.arange(0, HEAD_DIM)
    offs_n = tl.arange(0, BLOCK_N)
    q_ptrs = Q + q_off + offs_m[:, None] * stride_qm + offs_d[None, :] * stride_qk
    k_ptrs = K + k_off + offs_d[:, None] * stride_kk + offs_n[None, :] * stride_kn
    v_ptrs = V + v_off + offs_n[:, None] * stride_vn + offs_d[None, :] * stride_vk
    m_i = tl.full([BLOCK_M], float("-inf"), dtype=tl.float32)
    l_i = tl.zeros([BLOCK_M], dtype=tl.float32) + 1.0
    acc = tl.zeros([BLOCK_M, HEAD_DIM], dtype=tl.float32)
    q = tl.load(q_ptrs)
    acc, l_i, m_i = _attn_fwd_inner(
        acc,
        l_i,
        m_i,
        q,
        k_ptrs,
        v_ptrs,
        sm_scale,
        stride_kn,
        stride_vn,
        start_m,
        seqlen_k,
        BLOCK_M,
        BLOCK_N,
        HEAD_DIM,
        CAUSAL,
    )
    acc = acc / l_i[:, None]
    lse = m_i + tl.math.log2(l_i) / 1.4426950408889634
    o_ptrs = (
        Out
        + off_hz * stride_oh
        + offs_m[:, None] * stride_om
        + offs_d[None, :] * stride_ok
    )
    tl.store(o_ptrs, acc.to(Out.dtype.element_ty))
    tl.store(Lse + off_hz * seqlen_q + offs_m, lse)

# config = {"BLOCK_M": 32, "BLOCK_N": 32, "HEAD_DIM": 64, "arch": "sm_100", "causal": true, "dtype": "fp8e4m3", "num_stages": 2, "num_warps": 4}
# arch = sm_100


// ===== COMPILED SASS (sm_100a) =====

	.target	sm_100a

	.elftype	@"ET_EXEC"


//--------------------- .note.nv.tkinfo           --------------------------
	.section	.note.nv.tkinfo,"",@"SHT_NOTE"
	.sectionflags	@"SHF_NOTE_NV_TKINFO"
	.tkinfo
        /*0018*/ 	.word	0x00000081
        /*0030*/ 	.string	""
        /*0030*/ 	.string	"ptxas-blackwell"
        /*0030*/ 	.string	"Cuda compilation tools, release 12.9, V12.9.86"
        /*0030*/ 	.string	"Build cuda_12.9.r12.9/compiler.36037853_0"
        /*0030*/ 	.string	"-v  -suppress-debug-info  -lineinfo  -arch sm_100a "



//--------------------- .note.nv.cuver            --------------------------
	.section	.note.nv.cuver,"",@"SHT_NOTE"
	.sectionflags	@"SHF_NOTE_NV_CUVER"
        /*0018*/ 	.short	0x0001
        /*001a*/ 	.short	0x0064
        /*001c*/ 	.short	0x0001
        /*001e*/ 	.short	0x0000
        /*0020*/ 	.short	0x0001
        /*0022*/ 	.short	0x0000


//--------------------- .nv.info                  --------------------------
	.section	.nv.info,"",@"SHT_CUDA_INFO"
	.align	4


	//----- nvinfo : EIATTR_REGCOUNT
	.align		4
        /*0000*/ 	.byte	0x04, 0x2f
        /*0002*/ 	.short	(.L_2 - .L_1)
	.align		4
.L_1:
        /*0004*/ 	.word	index@(attn_fwd)
        /*0008*/ 	.word	0x000000a4


	//----- nvinfo : EIATTR_FRAME_SIZE
	.align		4
.L_2:
        /*000c*/ 	.byte	0x04, 0x11
        /*000e*/ 	.short	(.L_4 - .L_3)
	.align		4
.L_3:
        /*0010*/ 	.word	index@(attn_fwd)
        /*0014*/ 	.word	0x00000000


	//----- nvinfo : EIATTR_MIN_STACK_SIZE
	.align		4
.L_4:
        /*0018*/ 	.byte	0x04, 0x12
        /*001a*/ 	.short	(.L_6 - .L_5)
	.align		4
.L_5:
        /*001c*/ 	.word	index@(attn_fwd)
        /*0020*/ 	.word	0x00000000
.L_6:


//--------------------- .nv.info.attn_fwd         --------------------------
	.section	.nv.info.attn_fwd,"",@"SHT_CUDA_INFO"
	.sectionflags	@""
	.align	4


	//----- nvinfo : EIATTR_CUDA_API_VERSION
	.align		4
        /*0000*/ 	.byte	0x04, 0x37
        /*0002*/ 	.short	(.L_8 - .L_7)
.L_7:
        /*0004*/ 	.word	0x00000081


	//----- nvinfo : EIATTR_KPARAM_INFO
	.align		4
.L_8:
        /*0008*/ 	.byte	0x04, 0x17
        /*000a*/ 	.short	(.L_10 - .L_9)
.L_9:
        /*000c*/ 	.word	0x00000000
        /*0010*/ 	.short	0x0019
        /*0012*/ 	.short	0x0080
        /*0014*/ 	.byte	0x00, 0xf4, 0x21, 0x00


	//----- nvinfo : EIATTR_KPARAM_INFO
	.align		4
.L_10:
        /*0018*/ 	.byte	0x04, 0x17
        /*001a*/ 	.short	(.L_12 - .L_11)
.L_11:
        /*001c*/ 	.word	0x00000000
        /*0020*/ 	.short	0x0018
        /*0022*/ 	.short	0x0078
        /*0024*/ 	.byte	0x00, 0xf4, 0x21, 0x00


	//----- nvinfo : EIATTR_KPARAM_INFO
	.align		4
.L_12:
        /*0028*/ 	.byte	0x04, 0x17
        /*002a*/ 	.short	(.L_14 - .L_13)
.L_13:
        /*002c*/ 	.word	0x00000000
        /*0030*/ 	.short	0x0017
        /*0032*/ 	.short	0x0070
        /*0034*/ 	.byte	0x00, 0xf0, 0x11, 0x00


	//----- nvinfo : EIATTR_KPARAM_INFO
	.align		4
.L_14:
        /*0038*/ 	.byte	0x04, 0x17
        /*003a*/ 	.short	(.L_16 - .L_15)
.L_15:
        /*003c*/ 	.word	0x00000000
        /*0040*/ 	.short	0x0016
        /*0042*/ 	.short	0x006c
        /*0044*/ 	.byte	0x00, 0xf0, 0x11, 0x00


	//----- nvinfo : EIATTR_KPARAM_INFO
	.align		4
.L_16:
        /*0048*/ 	.byte	0x04, 0x17
        /*004a*/ 	.short	(.L_18 - .L_17)
.L_17:
        /*004c*/ 	.word	0x00000000
        /*0050*/ 	.short	0x0015
        /*0052*/ 	.short	0x0068
        /*0054*/ 	.byte	0x00, 0xf0, 0x11, 0x00


	//----- nvinfo : EIATTR_KPARAM_INFO
	.align		4
.L_18:
        /*0058*/ 	.byte	0x04, 0x17
        /*005a*/ 	.short	(.L_20 - .L_19)
.L_19:
        /*005c*/ 	.word	0x00000000
        /*0060*/ 	.short	0x0014
        /*0062*/ 	.short	0x0064
        /*0064*/ 	.byte	0x00, 0xf0, 0x11, 0x00


	//----- nvinfo : EIATTR_KPARAM_INFO
	.align		4
.L_20:
        /*0068*/ 	.byte	0x04, 0x17
        /*006a*/ 	.short	(.L_22 - .L_21)
.L_21:
        /*006c*/ 	.word	0x00000000
        /*0070*/ 	.short	0x0013
        /*0072*/ 	.short	0x0060
        /*0074*/ 	.byte	0x00, 0xf0, 0x11, 0x00


	//----- nvinfo : EIATTR_KPARAM_INFO
	.align		4
.L_22:
        /*0078*/ 	.byte	0x04, 0x17
        /*007a*/ 	.short	(.L_24 - .L_23)
.L_23:
        /*007c*/ 	.word	0x00000000
        /*0080*/ 	.short	0x0012
        /*0082*/ 	.short	0x005c
        /*0084*/ 	.byte	0x00, 0xf0, 0x11, 0x00


	//----- nvinfo : EIATTR_KPARAM_INFO
	.align		4
.L_24:
        /*0088*/ 	.byte	0x04, 0x17
        /*008a*/ 	.short	(.L_26 - .L_25)
.L_25:
        /*008c*/ 	.word	0x00000000
        /*0090*/ 	.short	0x0011
        /*0092*/ 	.short	0x0058
        /*0094*/ 	.byte	0x00, 0xf0, 0x11, 0x00


	//----- nvinfo : EIATTR_KPARAM_INFO
	.align		4
.L_26:
        /*0098*/ 	.byte	0x04, 0x17
        /*009a*/ 	.short	(.L_28 - .L_27)
.L_27:
        /*009c*/ 	.word	0x00000000
        /*00a0*/ 	.short	0x0010
        /*00a2*/ 	.short	0x0054
        /*00a4*/ 	.byte	0x00, 0xf0, 0x11, 0x00


	//----- nvinfo : EIATTR_KPARAM_INFO
	.align		4
.L_28:
        /*00a8*/ 	.byte	0x04, 0x17
        /*00aa*/ 	.short	(.L_30 - .L_29)
.L_29:
        /*00ac*/ 	.word	0x00000000
        /*00b0*/ 	.short	0x000f
        /*00b2*/ 	.short	0x0050
        /*00b4*/ 	.byte	0x00, 0xf0, 0x11, 0x00


	//----- nvinfo : EIATTR_KPARAM_INFO
	.align		4
.L_30:
        /*00b8*/ 	.byte	0x04, 0x17
        /*00ba*/ 	.short	(.L_32 - .L_31)
.L_31:
        /*00bc*/ 	.word	0x00000000
        /*00c0*/ 	.short	0x000e
        /*00c2*/ 	.short	0x004c
        /*00c4*/ 	.byte	0x00, 0xf0, 0x11, 0x00


	//----- nvinfo : EIATTR_KPARAM_INFO
	.align		4
.L_32:
        /*00c8*/ 	.byte	0x04, 0x17
        /*00ca*/ 	.short	(.L_34 - .L_33)
.L_33:
        /*00cc*/ 	.word	0x00000000
        /*00d0*/ 	.short	0x000d
        /*00d2*/ 	.short	0x0048
        /*00d4*/ 	.byte	0x00, 0xf0, 0x11, 0x00


	//----- nvinfo : EIATTR_KPARAM_INFO
	.align		4
.L_34:
        /*00d8*/ 	.byte	0x04, 0x17
        /*00da*/ 	.short	(.L_36 - .L_35)
.L_35:
        /*00dc*/ 	.word	0x00000000
        /*00e0*/ 	.short	0x000c
        /*00e2*/ 	.short	0x0044
        /*00e4*/ 	.byte	0x00, 0xf0, 0x11, 0x00


	//----- nvinfo : EIATTR_KPARAM_INFO
	.align		4
.L_36:
        /*00e8*/ 	.byte	0x04, 0x17
        /*00ea*/ 	.short	(.L_38 - .L_37)
.L_37:
        /*00ec*/ 	.word	0x00000000
        /*00f0*/ 	.short	0x000b
        /*00f2*/ 	.short	0x0040
        /*00f4*/ 	.byte	0x00, 0xf0, 0x11, 0x00


	//----- nvinfo : EIATTR_KPARAM_INFO
	.align		4
.L_38:
        /*00f8*/ 	.byte	0x04, 0x17
        /*00fa*/ 	.short	(.L_40 - .L_39)
.L_39:
        /*00fc*/ 	.word	0x00000000
        /*0100*/ 	.short	0x000a
        /*0102*/ 	.short	0x003c
        /*0104*/ 	.byte	0x00, 0xf0, 0x11, 0x00


	//----- nvinfo : EIATTR_KPARAM_INFO
	.align		4
.L_40:
        /*0108*/ 	.byte	0x04, 0x17
        /*010a*/ 	.short	(.L_42 - .L_41)
.L_41:
        /*010c*/ 	.word	0x00000000
        /*0110*/ 	.short	0x0009
        /*0112*/ 	.short	0x0038
        /*0114*/ 	.byte	0x00, 0xf0, 0x11, 0x00


	//----- nvinfo : EIATTR_KPARAM_INFO
	.align		4
.L_42:
        /*0118*/ 	.byte	0x04, 0x17
        /*011a*/ 	.short	(.L_44 - .L_43)
.L_43:
        /*011c*/ 	.word	0x00000000
        /*0120*/ 	.short	0x0008
        /*0122*/ 	.short	0x0034
        /*0124*/ 	.byte	0x00, 0xf0, 0x11, 0x00


	//----- nvinfo : EIATTR_KPARAM_INFO
	.align		4
.L_44:
        /*0128*/ 	.byte	0x04, 0x17
        /*012a*/ 	.short	(.L_46 - .L_45)
.L_45:
        /*012c*/ 	.word	0x00000000
        /*0130*/ 	.short	0x0007
        /*0132*/ 	.short	0x0030
        /*0134*/ 	.byte	0x00, 0xf0, 0x11, 0x00


	//----- nvinfo : EIATTR_KPARAM_INFO
	.align		4
.L_46:
        /*0138*/ 	.byte	0x04, 0x17
        /*013a*/ 	.short	(.L_48 - .L_47)
.L_47:
        /*013c*/ 	.word	0x00000000
        /*0140*/ 	.short	0x0006
        /*0142*/ 	.short	0x002c
        /*0144*/ 	.byte	0x00, 0xf0, 0x11, 0x00


	//----- nvinfo : EIATTR_KPARAM_INFO
	.align		4
.L_48:
        /*0148*/ 	.byte	0x04, 0x17
        /*014a*/ 	.short	(.L_50 - .L_49)
.L_49:
        /*014c*/ 	.word	0x00000000
        /*0150*/ 	.short	0x0005
        /*0152*/ 	.short	0x0028
        /*0154*/ 	.byte	0x00, 0xf0, 0x11, 0x00


	//----- nvinfo : EIATTR_KPARAM_INFO
	.align		4
.L_50:
        /*0158*/ 	.byte	0x04, 0x17
        /*015a*/ 	.short	(.L_52 - .L_51)
.L_51:
        /*015c*/ 	.word	0x00000000
        /*0160*/ 	.short	0x0004
        /*0162*/ 	.short	0x0020
        /*0164*/ 	.byte	0x00, 0xf4, 0x21, 0x00


	//----- nvinfo : EIATTR_KPARAM_INFO
	.align		4
.L_52:
        /*0168*/ 	.byte	0x04, 0x17
        /*016a*/ 	.short	(.L_54 - .L_53)
.L_53:
        /*016c*/ 	.word	0x00000000
        /*0170*/ 	.short	0x0003
        /*0172*/ 	.short	0x0018
        /*0174*/ 	.byte	0x00, 0xf4, 0x21, 0x00


	//----- nvinfo : EIATTR_KPARAM_INFO
	.align		4
.L_54:
        /*0178*/ 	.byte	0x04, 0x17
        /*017a*/ 	.short	(.L_56 - .L_55)
.L_55:
        /*017c*/ 	.word	0x00000000
        /*0180*/ 	.short	0x0002
        /*0182*/ 	.short	0x0010
        /*0184*/ 	.byte	0x00, 0xf4, 0x21, 0x00


	//----- nvinfo : EIATTR_KPARAM_INFO
	.align		4
.L_56:
        /*0188*/ 	.byte	0x04, 0x17
        /*018a*/ 	.short	(.L_58 - .L_57)
.L_57:
        /*018c*/ 	.word	0x00000000
        /*0190*/ 	.short	0x0001
        /*0192*/ 	.short	0x0008
        /*0194*/ 	.byte	0x00, 0xf4, 0x21, 0x00


	//----- nvinfo : EIATTR_KPARAM_INFO
	.align		4
.L_58:
        /*0198*/ 	.byte	0x04, 0x17
        /*019a*/ 	.short	(.L_60 - .L_59)
.L_59:
        /*019c*/ 	.word	0x00000000
        /*01a0*/ 	.short	0x0000
        /*01a2*/ 	.short	0x0000
        /*01a4*/ 	.byte	0x00, 0xf4, 0x21, 0x00


	//----- nvinfo : EIATTR_SPARSE_MMA_MASK
	.align		4
.L_60:
        /*01a8*/ 	.byte	0x03, 0x50
        /*01aa*/ 	.short	0x0000


	//----- nvinfo : EIATTR_MAXREG_COUNT
	.align		4
        /*01ac*/ 	.byte	0x03, 0x1b
        /*01ae*/ 	.short	0x00ff


	//----- nvinfo : EIATTR_NUM_BARRIERS
	.align		4
        /*01b0*/ 	.byte	0x02, 0x4c
        /*01b2*/ 	.byte	0x01
	.zero		1


	//----- nvinfo : EIATTR_COOP_GROUP_MASK_REGIDS
	.align		4
        /*01b4*/ 	.byte	0x04, 0x29
        /*01b6*/ 	.short	(.L_62 - .L_61)


	//   ....[0]....
.L_61:
        /*01b8*/ 	.word	0xffffffff


	//   ....[1]....
        /*01bc*/ 	.word	0xffffffff


	//   ....[2]....
        /*01c0*/ 	.word	0xffffffff


	//   ....[3]....
        /*01c4*/ 	.word	0xffffffff


	//   ....[4]....
        /*01c8*/ 	.word	0xffffffff


	//   ....[5]....
        /*01cc*/ 	.word	0xffffffff


	//   ....[6]....
        /*01d0*/ 	.word	0xffffffff


	//   ....[7]....
        /*01d4*/ 	.word	0xffffffff


	//   ....[8]....
        /*01d8*/ 	.word	0xffffffff


	//   ....[9]....
        /*01dc*/ 	.word	0xffffffff


	//   ....[10]....
        /*01e0*/ 	.word	0xffffffff


	//   ....[11]....
        /*01e4*/ 	.word	0xffffffff


	//   ....[12]....
        /*01e8*/ 	.word	0xffffffff


	//   ....[13]....
        /*01ec*/ 	.word	0xffffffff


	//   ....[14]....
        /*01f0*/ 	.word	0xffffffff


	//   ....[15]....
        /*01f4*/ 	.word	0xffffffff


	//   ....[16]....
        /*01f8*/ 	.word	0xffffffff


	//   ....[17]....
        /*01fc*/ 	.word	0xffffffff


	//   ....[18]....
        /*0200*/ 	.word	0xffffffff


	//   ....[19]....
        /*0204*/ 	.word	0xffffffff


	//----- nvinfo : EIATTR_COOP_GROUP_INSTR_OFFSETS
	.align		4
.L_62:
        /*0208*/ 	.byte	0x04, 0x28
        /*020a*/ 	.short	(.L_64 - .L_63)


	//   ....[0]....
.L_63:
        /*020c*/ 	.word	0x00002210


	//   ....[1]....
        /*0210*/ 	.word	0x00002220


	//   ....[2]....
        /*0214*/ 	.word	0x00002230


	//   ....[3]....
        /*0218*/ 	.word	0x00002240


	//   ....[4]....
        /*021c*/ 	.word	0x00002280


	//   ....[5]....
        /*0220*/ 	.word	0x000022a0


	//   ....[6]....
        /*0224*/ 	.word	0x000022b0


	//   ....[7]....
        /*0228*/ 	.word	0x000022c0


	//   ....[8]....
        /*022c*/ 	.word	0x00002370


	//   ....[9]....
        /*0230*/ 	.word	0x00002390


	//   ....[10]....
        /*0234*/ 	.word	0x00002600


	//   ....[11]....
        /*0238*/ 	.word	0x00002610


	//   ....[12]....
        /*023c*/ 	.word	0x00002630


	//   ....[13]....
        /*0240*/ 	.word	0x00002640


	//   ....[14]....
        /*0244*/ 	.word	0x00002670


	//   ....[15]....
        /*0248*/ 	.word	0x00002690


	//   ....[16]....
        /*024c*/ 	.word	0x000026b0


	//   ....[17]....
        /*0250*/ 	.word	0x000026c0


	//   ....[18]....
        /*0254*/ 	.word	0x00002780


	//   ....[19]....
        /*0258*/ 	.word	0x000027a0


	//----- nvinfo : EIATTR_VRC_CTA_INIT_COUNT
	.align		4
.L_64:
        /*025c*/ 	.byte	0x02, 0x4a
	.zero		1
	.zero		1


	//----- nvinfo : EIATTR_EXIT_INSTR_OFFSETS
	.align		4
        /*0260*/ 	.byte	0x04, 0x1c
        /*0262*/ 	.short	(.L_66 - .L_65)


	//   ....[0]....
.L_65:
        /*0264*/ 	.word	0x00004900


	//   ....[1]....
        /*0268*/ 	.word	0x00004930


	//----- nvinfo : EIATTR_REQNTID
	.align		4
.L_66:
        /*026c*/ 	.byte	0x04, 0x10
        /*026e*/ 	.short	(.L_68 - .L_67)
.L_67:
        /*0270*/ 	.word	0x00000080
        /*0274*/ 	.word	0x00000001
        /*0278*/ 	.word	0x00000001


	//----- nvinfo : EIATTR_CBANK_PARAM_SIZE
	.align		4
.L_68:
        /*027c*/ 	.byte	0x03, 0x19
        /*027e*/ 	.short	0x0088


	//----- nvinfo : EIATTR_PARAM_CBANK
	.align		4
        /*0280*/ 	.byte	0x04, 0x0a
        /*0282*/ 	.short	(.L_70 - .L_69)
	.align		4
.L_69:
        /*0284*/ 	.word	index@(.nv.constant0.attn_fwd)
        /*0288*/ 	.short	0x0380
        /*028a*/ 	.short	0x0088


	//----- nvinfo : EIATTR_SW_WAR
	.align		4
.L_70:
        /*028c*/ 	.byte	0x04, 0x36
        /*028e*/ 	.short	(.L_72 - .L_71)
.L_71:
        /*0290*/ 	.word	0x00000008
.L_72:


//--------------------- .nv.compat                --------------------------
	.section	.nv.compat,"",@"SHT_CUDA_COMPAT_INFO"
	.align	4
        /*0000*/ 	.byte	0x02, 0x02, 0x02, 0x00, 0x02, 0x05, 0x05, 0x00, 0x02, 0x03, 0x00, 0x00, 0x02, 0x06, 0x01, 0x00


//--------------------- .nv.callgraph             --------------------------
	.section	.nv.callgraph,"",@"SHT_CUDA_CALLGRAPH"
	.align	4
	.sectionentsize	8
	.align		4
        /*0000*/ 	.word	0x00000000
	.align		4
        /*0004*/ 	.word	0xffffffff
	.align		4
        /*0008*/ 	.word	0x00000000
	.align		4
        /*000c*/ 	.word	0xfffffffe
	.align		4
        /*0010*/ 	.word	0x00000000
	.align		4
        /*0014*/ 	.word	0xfffffffd
	.align		4
        /*0018*/ 	.word	0x00000000
	.align		4
        /*001c*/ 	.word	0xfffffffc


//--------------------- .nv.constant4             --------------------------
	.section	.nv.constant4,"a",@progbits
	.align	8
	.align		8
.nv.constant4:
        /*0000*/ 	.dword	_$_str


//--------------------- .text.attn_fwd            --------------------------
	.section	.text.attn_fwd,"ax",@progbits
	.align	128
        .global         attn_fwd
        .type           attn_fwd,@function
        .size           attn_fwd,(.L_x_3 - attn_fwd)
        .other          attn_fwd,@"STO_CUDA_ENTRY STV_DEFAULT"
attn_fwd:
.text.attn_fwd:
[----:B------:R-:W0:Y:S01]  /*0000*/  LDC R1, c[0x0][0x37c] ;  /* 0x0000df00ff017b82 */ /* 0x000e220000000800 */
[----:B------:R-:W1:Y:S07]  /*0010*/  S2R R144, SR_CTAID.X ;  /* 0x0000000000907919 */ /* 0x000e6e0000002500 */
[----:B------:R-:W2:Y:S01]  /*0020*/  S2UR UR9, SR_CTAID.Y ;  /* 0x00000000000979c3 */ /* 0x000ea20000002600 */
[----:B------:R-:W2:Y:S01]  /*0030*/  LDCU.64 UR4, c[0x0][0x3b0] ;  /* 0x00007600ff0477ac */ /* 0x000ea20008000a00 */
[----:B------:R-:W3:Y:S01]  /*0040*/  S2R R5, SR_TID.X ;  /* 0x0000000000057919 */ /* 0x000ee20000002100 */
[----:B------:R-:W4:Y:S05]  /*0050*/  LDCU.64 UR10, c[0x0][0x358] ;  /* 0x00006b00ff0a77ac */ /* 0x000f2a0008000a00 */
[----:B------:R-:W5:Y:S08]  /*0060*/  LDC R33, c[0x0][0x3b8] ;  /* 0x0000ee00ff217b82 */ /* 0x000f700000000800 */
[----:B------:R-:W0:Y:S01]  /*0070*/  LDC.64 R30, c[0x0][0x380] ;  /* 0x0000e000ff1e7b82 */ /* 0x000e220000000a00 */
[----:B--2---:R-:W-:Y:S01]  /*0080*/  UIMAD UR4, UR9, UR4, URZ ;  /* 0x00000004090472a4 */ /* 0x004fe2000f8e02ff */
[----:B-1----:R-:W-:Y:S01]  /*0090*/  IMAD.SHL.U32 R144, R144, 0x20, RZ ;  /* 0x0000002090907824 */ /* 0x002fe200078e00ff */
[----:B---3--:R-:W-:-:S04]  /*00a0*/  SHF.R.U32.HI R3, RZ, 0x5, R5 ;  /* 0x00000005ff037819 */ /* 0x008fc80000011605 */
[----:B------:R-:W-:Y:S02]  /*00b0*/  LOP3.LUT R148, R144, 0x1f, R5, 0xf8, !PT ;  /* 0x0000001f90947812 */ /* 0x000fe400078ef805 */
[----:B------:R-:W-:-:S03]  /*00c0*/  SGXT.U32 R3, R3, 0x2 ;  /* 0x000000020303781a */ /* 0x000fc60000000000 */
[----:B------:R-:W-:Y:S01]  /*00d0*/  IMAD R7, R148, UR5, RZ ;  /* 0x0000000594077c24 */ /* 0x000fe2000f8e02ff */
[----:B------:R-:W-:Y:S01]  /*00e0*/  USHF.R.S32.HI UR5, URZ, 0x1f, UR4 ;  /* 0x0000001fff057899 */ /* 0x000fe20008011404 */
[----:B-----5:R-:W-:-:S03]  /*00f0*/  IMAD R0, R3, R33, RZ ;  /* 0x0000002103007224 */ /* 0x020fc600078e02ff */
[----:B0-----:R-:W-:Y:S01]  /*0100*/  IADD3 R29, P0, P1, R7, UR4, R30 ;  /* 0x00000004071d7c10 */ /* 0x001fe2000f91e01e */
[----:B------:R-:W-:Y:S01]  /*0110*/  IMAD R2, R33, 0x4, R0 ;  /* 0x0000000421027824 */ /* 0x000fe200078e0200 */
[----:B------:R-:W-:-:S04]  /*0120*/  SHF.R.S32.HI R4, RZ, 0x1f, R7 ;  /* 0x0000001fff047819 */ /* 0x000fc80000011407 */
[----:B------:R-:W-:Y:S01]  /*0130*/  IADD3.X R31, PT, PT, R4, UR5, R31, P0, P1 ;  /* 0x00000005041f7c10 */ /* 0x000fe200087e241f */
[C---:B------:R-:W-:Y:S01]  /*0140*/  IMAD R4, R33.reuse, 0x4, R2 ;  /* 0x0000000421047824 */ /* 0x040fe200078e0202 */
[-C--:B------:R-:W-:Y:S02]  /*0150*/  IADD3 R6, P0, PT, R0, R29.reuse, RZ ;  /* 0x0000001d00067210 */ /* 0x080fe40007f1e0ff */
[----:B------:R-:W-:Y:S02]  /*0160*/  IADD3 R8, P1, PT, R2, R29, RZ ;  /* 0x0000001d02087210 */ /* 0x000fe40007f3e0ff */
[----:B------:R-:W-:Y:S01]  /*0170*/  LEA.HI.X.SX32 R7, R0, R31, 0x1, P0 ;  /* 0x0000001f00077211 */ /* 0x000fe200000f0eff */
[C---:B------:R-:W-:Y:S01]  /*0180*/  IMAD R0, R33.reuse, 0x4, R4 ;  /* 0x0000000421007824 */ /* 0x040fe200078e0204 */
[----:B------:R-:W-:Y:S02]  /*0190*/  IADD3 R10, P0, PT, R4, R29, RZ ;  /* 0x0000001d040a7210 */ /* 0x000fe40007f1e0ff */
[-C--:B------:R-:W-:Y:S01]  /*01a0*/  LEA.HI.X.SX32 R9, R2, R31.reuse, 0x1, P1 ;  /* 0x0000001f02097211 */ /* 0x080fe200008f0eff */
[----:B------:R-:W-:Y:S01]  /*01b0*/  IMAD R2, R33, 0x4, R0 ;  /* 0x0000000421027824 */ /* 0x000fe200078e0200 */
[----:B------:R-:W-:Y:S01]  /*01c0*/  LEA.HI.X.SX32 R11, R4, R31, 0x1, P0 ;  /* 0x0000001f040b7211 */ /* 0x000fe200000f0eff */
[----:B----4-:R0:W2:Y:S01]  /*01d0*/  LDG.E.U8 R18, desc[UR10][R6.64] ;  /* 0x0000000a06127981 */ /* 0x0100a2000c1e1100 */
[----:B------:R-:W-:-:S03]  /*01e0*/  IADD3 R12, P0, PT, R0, R29, RZ ;  /* 0x0000001d000c7210 */ /* 0x000fc60007f1e0ff */
[----:B------:R1:W2:Y:S01]  /*01f0*/  LDG.E.U8 R19, desc[UR10][R8.64] ;  /* 0x0000000a08137981 */ /* 0x0002a2000c1e1100 */
[----:B------:R-:W-:Y:S01]  /*0200*/  LEA.HI.X.SX32 R13, R0, R31, 0x1, P0 ;  /* 0x0000001f000d7211 */ /* 0x000fe200000f0eff */
[C---:B------:R-:W-:Y:S01]  /*0210*/  IMAD R0, R33.reuse, 0x4, R2 ;  /* 0x0000000421007824 */ /* 0x040fe200078e0202 */
[C---:B------:R-:W-:Y:S01]  /*0220*/  IADD3 R14, P0, PT, R2.reuse, R29, RZ ;  /* 0x0000001d020e7210 */ /* 0x040fe20007f1e0ff */
[----:B------:R3:W4:Y:S03]  /*0230*/  LDG.E.U8 R20, desc[UR10][R10.64] ;  /* 0x0000000a0a147981 */ /* 0x000726000c1e1100 */
[----:B------:R-:W-:Y:S01]  /*0240*/  LEA.HI.X.SX32 R15, R2, R31, 0x1, P0 ;  /* 0x0000001f020f7211 */ /* 0x000fe200000f0eff */
[C---:B------:R-:W-:Y:S01]  /*0250*/  IMAD R2, R33.reuse, 0x4, R0 ;  /* 0x0000000421027824 */ /* 0x040fe200078e0200 */
[C---:B0-----:R-:W-:Y:S01]  /*0260*/  IADD3 R6, P0, PT, R0.reuse, R29, RZ ;  /* 0x0000001d00067210 */ /* 0x041fe20007f1e0ff */
[----:B------:R0:W4:Y:S02]  /*0270*/  LDG.E.U8 R21, desc[UR10][R12.64] ;  /* 0x0000000a0c157981 */ /* 0x000124000c1e1100 */
[C---:B------:R-:W-:Y:S01]  /*0280*/  IMAD R4, R33.reuse, 0x4, R2 ;  /* 0x0000000421047824 */ /* 0x040fe200078e0202 */
[----:B------:R-:W-:Y:S01]  /*0290*/  LEA.HI.X.SX32 R7, R0, R31, 0x1, P0 ;  /* 0x0000001f00077211 */ /* 0x000fe200000f0eff */
[----:B------:R5:W4:Y:S01]  /*02a0*/  LDG.E.U8 R22, desc[UR10][R14.64] ;  /* 0x0000000a0e167981 */ /* 0x000b22000c1e1100 */
[-C--:B------:R-:W-:Y:S01]  /*02b0*/  IADD3 R16, P1, PT, R2, R29.reuse, RZ ;  /* 0x0000001d02107210 */ /* 0x080fe20007f3e0ff */
[----:B------:R-:W-:Y:S01]  /*02c0*/  IMAD R0, R33, 0x4, R4 ;  /* 0x0000000421007824 */ /* 0x000fe200078e0204 */
[----:B-1----:R-:W-:Y:S01]  /*02d0*/  IADD3 R8, P0, PT, R4, R29, RZ ;  /* 0x0000001d04087210 */ /* 0x002fe20007f1e0ff */
[----:B------:R1:W4:Y:S01]  /*02e0*/  LDG.E.U8 R23, desc[UR10][R6.64] ;  /* 0x0000000a06177981 */ /* 0x000322000c1e1100 */
[----:B------:R-:W-:-:S02]  /*02f0*/  LEA.HI.X.SX32 R17, R2, R31, 0x1, P1 ;  /* 0x0000001f02117211 */ /* 0x000fc400008f0eff */
[----:B------:R-:W-:Y:S01]  /*0300*/  LEA.HI.X.SX32 R9, R4, R31, 0x1, P0 ;  /* 0x0000001f04097211 */ /* 0x000fe200000f0eff */
[C---:B------:R-:W-:Y:S01]  /*0310*/  IMAD R2, R33.reuse, 0x4, R0 ;  /* 0x0000000421027824 */ /* 0x040fe200078e0200 */
[C---:B---3--:R-:W-:Y:S01]  /*0320*/  IADD3 R10, P0, PT, R0.reuse, R29, RZ ;  /* 0x0000001d000a7210 */ /* 0x048fe20007f1e0ff */
[----:B------:R-:W3:Y:S03]  /*0330*/  LDG.E.U8 R24, desc[UR10][R16.64] ;  /* 0x0000000a10187981 */ /* 0x000ee6000c1e1100 */
[----:B------:R-:W-:Y:S01]  /*0340*/  LEA.HI.X.SX32 R11, R0, R31, 0x1, P0 ;  /* 0x0000001f000b7211 */ /* 0x000fe200000f0eff */
[C---:B------:R-:W-:Y:S01]  /*0350*/  IMAD R0, R33.reuse, 0x4, R2 ;  /* 0x0000000421007824 */ /* 0x040fe200078e0202 */
[-C--:B0-----:R-:W-:Y:S01]  /*0360*/  IADD3 R12, P0, PT, R2, R29.reuse, RZ ;  /* 0x0000001d020c7210 */ /* 0x081fe20007f1e0ff */
[----:B------:R0:W3:Y:S02]  /*0370*/  LDG.E.U8 R25, desc[UR10][R8.64] ;  /* 0x0000000a08197981 */ /* 0x0000e4000c1e1100 */
[----:B------:R-:W-:Y:S01]  /*0380*/  IMAD R4, R33, 0x4, R0 ;  /* 0x0000000421047824 */ /* 0x000fe200078e0200 */
[----:B-----5:R-:W-:Y:S01]  /*0390*/  IADD3 R14, P1, PT, R0, R29, RZ ;  /* 0x0000001d000e7210 */ /* 0x020fe20007f3e0ff */
[----:B------:R5:W3:Y:S01]  /*03a0*/  LDG.E.U8 R26, desc[UR10][R10.64] ;  /* 0x0000000a0a1a7981 */ /* 0x000ae2000c1e1100 */
[----:B------:R-:W-:-:S02]  /*03b0*/  LEA.HI.X.SX32 R13, R2, R31, 0x1, P0 ;  /* 0x0000001f020d7211 */ /* 0x000fc400000f0eff */
[----:B------:R-:W-:Y:S01]  /*03c0*/  LEA.HI.X.SX32 R15, R0, R31, 0x1, P1 ;  /* 0x0000001f000f7211 */ /* 0x000fe200008f0eff */
[C---:B------:R-:W-:Y:S01]  /*03d0*/  IMAD R0, R33.reuse, 0x4, R4 ;  /* 0x0000000421007824 */ /* 0x040fe200078e0204 */
[C---:B-1----:R-:W-:Y:S01]  /*03e0*/  IADD3 R6, P0, PT, R4.reuse, R29, RZ ;  /* 0x0000001d04067210 */ /* 0x042fe20007f1e0ff */
[----:B------:R1:W3:Y:S02]  /*03f0*/  LDG.E.U8 R27, desc[UR10][R12.64] ;  /* 0x0000000a0c1b7981 */ /* 0x0002e4000c1e1100 */
[C---:B------:R-:W-:Y:S01]  /*0400*/  IMAD R2, R33.reuse, 0x4, R0 ;  /* 0x0000000421027824 */ /* 0x040fe200078e0200 */
[----:B------:R-:W-:Y:S01]  /*0410*/  LEA.HI.X.SX32 R7, R4, R31, 0x1, P0 ;  /* 0x0000001f04077211 */ /* 0x000fe200000f0eff */
[----:B------:R-:W3:Y:S01]  /*0420*/  LDG.E.U8 R14, desc[UR10][R14.64] ;  /* 0x0000000a0e0e7981 */ /* 0x000ee2000c1e1100 */
[----:B0-----:R-:W-:Y:S01]  /*0430*/  IADD3 R8, P0, PT, R0, R29, RZ ;  /* 0x0000001d00087210 */ /* 0x001fe20007f1e0ff */
[----:B------:R-:W-:-:S03]  /*0440*/  IMAD R4, R33, 0x4, R2 ;  /* 0x0000000421047824 */ /* 0x000fc600078e0202 */
[----:B------:R-:W-:Y:S01]  /*0450*/  LEA.HI.X.SX32 R9, R0, R31, 0x1, P0 ;  /* 0x0000001f00097211 */ /* 0x000fe200000f0eff */
[----:B------:R-:W-:Y:S01]  /*0460*/  IMAD R0, R33, 0x4, R4 ;  /* 0x0000000421007824 */ /* 0x000fe200078e0204 */
[-C--:B-----5:R-:W-:Y:S01]  /*0470*/  IADD3 R10, P0, PT, R2, R29.reuse, RZ ;  /* 0x0000001d020a7210 */ /* 0x0a0fe20007f1e0ff */
[----:B------:R-:W5:Y:S01]  /*0480*/  LDG.E.U8 R7, desc[UR10][R6.64] ;  /* 0x0000000a06077981 */ /* 0x000f62000c1e1100 */
[----:B------:R-:W-:Y:S02]  /*0490*/  IADD3 R16, P1, PT, R4, R29, RZ ;  /* 0x0000001d04107210 */ /* 0x000fe40007f3e0ff */
[----:B------:R-:W-:Y:S01]  /*04a0*/  LEA.HI.X.SX32 R11, R2, R31, 0x1, P0 ;  /* 0x0000001f020b7211 */ /* 0x000fe200000f0eff */
[----:B------:R0:W5:Y:S01]  /*04b0*/  LDG.E.U8 R8, desc[UR10][R8.64] ;  /* 0x0000000a08087981 */ /* 0x000162000c1e1100 */
[----:B-1----:R-:W-:Y:S02]  /*04c0*/  IADD3 R12, P0, PT, R0, R29, RZ ;  /* 0x0000001d000c7210 */ /* 0x002fe40007f1e0ff */
[----:B------:R-:W-:-:S02]  /*04d0*/  LEA.HI.X.SX32 R17, R4, R31, 0x1, P1 ;  /* 0x0000001f04117211 */ /* 0x000fc400008f0eff */
[----:B------:R-:W-:Y:S01]  /*04e0*/  LEA.HI.X.SX32 R13, R0, R31, 0x1, P0 ;  /* 0x0000001f000d7211 */ /* 0x000fe200000f0eff */
[----:B------:R1:W5:Y:S04]  /*04f0*/  LDG.E.U8 R11, desc[UR10][R10.64] ;  /* 0x0000000a0a0b7981 */ /* 0x000368000c1e1100 */
[----:B------:R-:W5:Y:S04]  /*0500*/  LDG.E.U8 R16, desc[UR10][R16.64] ;  /* 0x0000000a10107981 */ /* 0x000f68000c1e1100 */
[----:B------:R-:W5:Y:S01]  /*0510*/  LDG.E.U8 R13, desc[UR10][R12.64] ;  /* 0x0000000a0c0d7981 */ /* 0x000f62000c1e1100 */
[----:B------:R-:W1:Y:S01]  /*0520*/  S2R R0, SR_TID.X ;  /* 0x0000000000007919 */ /* 0x000e620000002100 */
[----:B------:R-:W1:Y:S01]  /*0530*/  S2UR UR8, SR_CgaCtaId ;  /* 0x00000000000879c3 */ /* 0x000e620000008800 */
[----:B------:R-:W-:-:S02]  /*0540*/  LOP3.LUT R4, R5, 0x3f, RZ, 0xc0, !PT ;  /* 0x0000003f05047812 */ /* 0x000fc400078ec0ff */
[----:B------:R-:W-:-:S03]  /*0550*/  SHF.R.S32.HI R2, RZ, 0x6, R5 ;  /* 0x00000006ff027819 */ /* 0x000fc60000011405 */
[----:B0-----:R-:W-:Y:S01]  /*0560*/  IMAD.SHL.U32 R9, R4, 0x2, RZ ;  /* 0x0000000204097824 */ /* 0x001fe200078e00ff */
[----:B------:R-:W-:-:S04]  /*0570*/  SGXT R2, R2, 0x1 ;  /* 0x000000010202781a */ /* 0x000fc80000000200 */
[----:B------:R-:W-:Y:S01]  /*0580*/  LOP3.LUT R2, R9, 0x90, R2, 0x78, !PT ;  /* 0x0000009009027812 */ /* 0x000fe200078e7802 */
[----:B------:R-:W-:Y:S01]  /*0590*/  UMOV UR4, 0x400 ;  /* 0x0000040000047882 */ /* 0x000fe20000000000 */
[----:B-1----:R-:W-:-:S04]  /*05a0*/  LOP3.LUT R6, R0, 0x7f, RZ, 0xc0, !PT ;  /* 0x0000007f00067812 */ /* 0x002fc800078ec0ff */
[----:B------:R-:W-:Y:S01]  /*05b0*/  ISETP.GE.U32.AND P5, PT, R6, 0x20, PT ;  /* 0x000000200600780c */ /* 0x000fe20003fa6070 */
[----:B------:R-:W-:-:S05]  /*05c0*/  IMAD.SHL.U32 R6, R0, 0x20, RZ ;  /* 0x0000002000067824 */ /* 0x000fca00078e00ff */
[----:B------:R-:W-:Y:S02]  /*05d0*/  LOP3.LUT R9, R6, 0x400, RZ, 0xc0, !PT ;  /* 0x0000040006097812 */ /* 0x000fe400078ec0ff */
[----:B------:R-:W-:-:S03]  /*05e0*/  LOP3.LUT R6, R0, 0x40, RZ, 0xc0, !PT ;  /* 0x0000004000067812 */ /* 0x000fc600078ec0ff */
[----:B------:R-:W-:Y:S01]  /*05f0*/  IMAD R9, R0, 0x8000, R9 ;  /* 0x0000800000097824 */ /* 0x000fe200078e0209 */
[----:B------:R-:W-:Y:S01]  /*0600*/  ULEA UR8, UR8, UR4, 0x18 ;  /* 0x0000000408087291 */ /* 0x000fe2000f8ec0ff */
[----:B------:R-:W-:-:S03]  /*0610*/  IMAD.SHL.U32 R6, R6, 0x4, RZ ;  /* 0x0000000406067824 */ /* 0x000fc600078e00ff */
[----:B------:R-:W-:-:S04]  /*0620*/  LOP3.LUT R9, R9, 0xffff, RZ, 0xc0, !PT ;  /* 0x0000ffff09097812 */ /* 0x000fc800078ec0ff */
[----:B------:R-:W-:Y:S01]  /*0630*/  SHF.R.U32.HI R123, RZ, 0x9, R9 ;  /* 0x00000009ff7b7819 */ /* 0x000fe20000011609 */
[----:B------:R-:W-:Y:S01]  /*0640*/  VIADD R147, R144, 0x20 ;  /* 0x0000002090937836 */ /* 0x000fe20000000000 */
[----:B------:R-:W-:Y:S02]  /*0650*/  SHF.R.S32.HI R10, RZ, 0x4, R0 ;  /* 0x00000004ff0a7819 */ /* 0x000fe40000011400 */
[----:B------:R-:W-:Y:S02]  /*0660*/  LOP3.LUT R123, R6, 0xffff, R123, 0xf8, !PT ;  /* 0x0000ffff067b7812 */ /* 0x000fe400078ef87b */
[----:B------:R-:W-:Y:S02]  /*0670*/  LOP3.LUT R6, R2, 0x20, RZ, 0x3c, !PT ;  /* 0x0000002002067812 */ /* 0x000fe400078e3cff */
[----:B------:R-:W-:Y:S01]  /*0680*/  SGXT R10, R10, 0x1 ;  /* 0x000000010a0a781a */ /* 0x000fe20000000200 */
[----:B------:R-:W-:Y:S01]  /*0690*/  IMAD.SHL.U32 R15, R0, 0x4, RZ ;  /* 0x00000004000f7824 */ /* 0x000fe200078e00ff */
[----:B------:R-:W-:-:S02]  /*06a0*/  ISETP.GE.AND P0, PT, R147, 0x1, PT ;  /* 0x000000019300780c */ /* 0x000fc40003f06270 */
[----:B------:R-:W-:Y:S02]  /*06b0*/  LOP3.LUT R10, R10, 0x404, RZ, 0xc0, !PT ;  /* 0x000004040a0a7812 */ /* 0x000fe400078ec0ff */
[----:B------:R-:W-:Y:S02]  /*06c0*/  LOP3.LUT R121, R0, 0x7, RZ, 0xc0, !PT ;  /* 0x0000000700797812 */ /* 0x000fe400078ec0ff */
[----:B------:R-:W-:Y:S01]  /*06d0*/  LOP3.LUT R120, R10, 0x80, R15, 0xf8, !PT ;  /* 0x000000800a787812 */ /* 0x000fe200078ef80f */
[----:B------:R-:W-:Y:S01]  /*06e0*/  IMAD.MOV.U32 R156, RZ, RZ, -0x800000 ;  /* 0xff800000ff9c7424 */ /* 0x000fe200078e00ff */
[----:B------:R-:W-:Y:S01]  /*06f0*/  CS2R R48, SRZ ;  /* 0x0000000000307805 */ /* 0x000fe2000001ff00 */
[----:B------:R-:W-:Y:S01]  /*0700*/  IMAD.MOV.U32 R157, RZ, RZ, -0x800000 ;  /* 0xff800000ff9d7424 */ /* 0x000fe200078e00ff */
[----:B------:R-:W-:Y:S01]  /*0710*/  CS2R R50, SRZ ;  /* 0x0000000000327805 */ /* 0x000fe2000001ff00 */
[----:B------:R-:W-:Y:S01]  /*0720*/  IMAD.MOV.U32 R154, RZ, RZ, -0x800000 ;  /* 0xff800000ff9a7424 */ /* 0x000fe200078e00ff */
[----:B------:R-:W-:Y:S01]  /*0730*/  CS2R R44, SRZ ;  /* 0x00000000002c7805 */ /* 0x000fe2000001ff00 */
[----:B------:R-:W-:Y:S01]  /*0740*/  IMAD.MOV.U32 R155, RZ, RZ, -0x800000 ;  /* 0xff800000ff9b7424 */ /* 0x000fe200078e00ff */
[----:B------:R-:W-:Y:S01]  /*0750*/  CS2R R46, SRZ ;  /* 0x00000000002e7805 */ /* 0x000fe2000001ff00 */
[----:B------:R-:W-:Y:S01]  /*0760*/  IMAD.MOV.U32 R160, RZ, RZ, 0x3f800000 ;  /* 0x3f800000ffa07424 */ /* 0x000fe200078e00ff */
[----:B------:R-:W-:Y:S01]  /*0770*/  CS2R R52, SRZ ;  /* 0x0000000000347805 */ /* 0x000fe2000001ff00 */
[----:B------:R-:W-:Y:S01]  /*0780*/  IMAD.MOV.U32 R161, RZ, RZ, 0x3f800000 ;  /* 0x3f800000ffa17424 */ /* 0x000fe200078e00ff */
[----:B------:R-:W-:Y:S01]  /*0790*/  CS2R R54, SRZ ;  /* 0x0000000000367805 */ /* 0x000fe2000001ff00 */
[----:B------:R-:W-:Y:S01]  /*07a0*/  IMAD.MOV.U32 R158, RZ, RZ, 0x3f800000 ;  /* 0x3f800000ff9e7424 */ /* 0x000fe200078e00ff */
[----:B------:R-:W-:Y:S01]  /*07b0*/  CS2R R40, SRZ ;  /* 0x0000000000287805 */ /* 0x000fe2000001ff00 */
[----:B------:R-:W-:Y:S01]  /*07c0*/  IMAD.MOV.U32 R159, RZ, RZ, 0x3f800000 ;  /* 0x3f800000ff9f7424 */ /* 0x000fe200078e00ff */
[----:B------:R-:W-:-:S02]  /*07d0*/  CS2R R42, SRZ ;  /* 0x00000000002a7805 */ /* 0x000fc4000001ff00 */
[C---:B------:R-:W-:Y:S02]  /*07e0*/  LOP3.LUT R149, R5.reuse, 0x7f, RZ, 0xc0, !PT ;  /* 0x0000007f05957812 */ /* 0x040fe400078ec0ff */
[----:B------:R-:W-:Y:S01]  /*07f0*/  LOP3.LUT R29, R5, 0x1c, RZ, 0xc0, !PT ;  /* 0x0000001c051d7812 */ /* 0x000fe200078ec0ff */
[----:B--2---:R-:W-:-:S05]  /*0800*/  IMAD R18, R19, 0x100, R18 ;  /* 0x0000010013127824 */ /* 0x004fca00078e0212 */
[----:B------:R-:W-:Y:S01]  /*0810*/  F2FP.F16.E4M3.UNPACK_B R18, R18 ;  /* 0x00000012ff12723e */ /* 0x000fe200020006ff */
[----:B----4-:R-:W-:Y:S02]  /*0820*/  IMAD R20, R21, 0x100, R20 ;  /* 0x0000010015147824 */ /* 0x010fe400078e0214 */
[----:B------:R-:W-:-:S03]  /*0830*/  IMAD R22, R23, 0x100, R22 ;  /* 0x0000010017167824 */ /* 0x000fc600078e0216 */
[----:B------:R-:W-:Y:S02]  /*0840*/  F2FP.F16.E4M3.UNPACK_B R20, R20 ;  /* 0x00000014ff14723e */ /* 0x000fe400020006ff */
[----:B------:R-:W-:Y:S01]  /*0850*/  F2FP.F16.E4M3.UNPACK_B R22, R22 ;  /* 0x00000016ff16723e */ /* 0x000fe200020006ff */
[----:B---3--:R-:W-:-:S05]  /*0860*/  IMAD R24, R25, 0x100, R24 ;  /* 0x0000010019187824 */ /* 0x008fca00078e0218 */
[----:B------:R-:W-:Y:S01]  /*0870*/  F2FP.F16.E4M3.UNPACK_B R24, R24 ;  /* 0x00000018ff18723e */ /* 0x000fe200020006ff */
[----:B------:R-:W-:-:S05]  /*0880*/  IMAD R26, R27, 0x100, R26 ;  /* 0x000001001b1a7824 */ /* 0x000fca00078e021a */
[----:B------:R-:W-:Y:S01]  /*0890*/  F2FP.F16.E4M3.UNPACK_B R26, R26 ;  /* 0x0000001aff1a723e */ /* 0x000fe200020006ff */
[----:B-----5:R-:W-:-:S05]  /*08a0*/  IMAD R7, R7, 0x100, R14 ;  /* 0x0000010007077824 */ /* 0x020fca00078e020e */
[----:B------:R-:W-:Y:S01]  /*08b0*/  F2FP.F16.E4M3.UNPACK_B R7, R7 ;  /* 0x00000007ff07723e */ /* 0x000fe200020006ff */
[----:B------:R-:W-:Y:S02]  /*08c0*/  IMAD R8, R11, 0x100, R8 ;  /* 0x000001000b087824 */ /* 0x000fe400078e0208 */
[----:B------:R-:W-:-:S03]  /*08d0*/  IMAD R13, R13, 0x100, R16 ;  /* 0x000001000d0d7824 */ /* 0x000fc600078e0210 */
[----:B------:R-:W-:Y:S02]  /*08e0*/  F2FP.F16.E4M3.UNPACK_B R8, R8 ;  /* 0x00000008ff08723e */ /* 0x000fe400020006ff */
[----:B------:R-:W-:Y:S01]  /*08f0*/  F2FP.F16.E4M3.UNPACK_B R13, R13 ;  /* 0x0000000dff0d723e */ /* 0x000fe200020006ff */
[----:B------:R-:W-:Y:S04]  /*0900*/  STS.U16 [R2+UR8], R18 ;  /* 0x0000001202007988 */ /* 0x000fe80008000408 */
[----:B------:R-:W-:Y:S04]  /*0910*/  STS.U16 [R2+UR8+0x200], R20 ;  /* 0x0002001402007988 */ /* 0x000fe80008000408 */
[----:B------:R-:W-:Y:S04]  /*0920*/  STS.U16 [R2+UR8+0x400], R22 ;  /* 0x0004001602007988 */ /* 0x000fe80008000408 */
[----:B------:R-:W-:Y:S04]  /*0930*/  STS.U16 [R2+UR8+0x600], R24 ;  /* 0x0006001802007988 */ /* 0x000fe80008000408 */
[----:B------:R-:W-:Y:S04]  /*0940*/  STS.U16 [R2+UR8+0x800], R26 ;  /* 0x0008001a02007988 */ /* 0x000fe80008000408 */
[----:B------:R0:W-:Y:S04]  /*0950*/  STS.U16 [R2+UR8+0xa00], R7 ;  /* 0x000a000702007988 */ /* 0x0001e80008000408 */
[----:B------:R-:W-:Y:S04]  /*0960*/  STS.U16 [R2+UR8+0xc00], R8 ;  /* 0x000c000802007988 */ /* 0x000fe80008000408 */
[----:B------:R1:W-:Y:S01]  /*0970*/  STS.U16 [R2+UR8+0xe00], R13 ;  /* 0x000e000d02007988 */ /* 0x0003e20008000408 */
[----:B0-----:R-:W-:-:S02]  /*0980*/  PRMT R7, R24, 0x7632, R7 ;  /* 0x0000763218077816 */ /* 0x001fc40000000007 */
[----:B-1----:R-:W-:-:S04]  /*0990*/  SHF.R.S32.HI R2, RZ, 0x3, R0 ;  /* 0x00000003ff027819 */ /* 0x002fc80000011400 */
[----:B------:R-:W-:Y:S02]  /*09a0*/  SGXT R2, R2, 0x1 ;  /* 0x000000010202781a */ /* 0x000fe40000000200 */
[----:B------:R-:W-:Y:S02]  /*09b0*/  PRMT R9, R18, 0x7632, R9 ;  /* 0x0000763212097816 */ /* 0x000fe40000000009 */
[----:B------:R-:W-:Y:S02]  /*09c0*/  LOP3.LUT R2, R2, 0x240, RZ, 0xc0, !PT ;  /* 0x0000024002027812 */ /* 0x000fe400078ec0ff */
[----:B------:R-:W-:Y:S02]  /*09d0*/  PRMT R10, R20, 0x7632, R10 ;  /* 0x00007632140a7816 */ /* 0x000fe4000000000a */
[----:B------:R-:W-:Y:S02]  /*09e0*/  PRMT R11, R22, 0x7632, R11 ;  /* 0x00007632160b7816 */ /* 0x000fe4000000000b */
[----:B------:R-:W-:-:S02]  /*09f0*/  PRMT R12, R26, 0x7632, R12 ;  /* 0x000076321a0c7816 */ /* 0x000fc4000000000c */
[----:B------:R-:W-:Y:S02]  /*0a00*/  PRMT R14, R7, 0x7632, R14 ;  /* 0x00007632070e7816 */ /* 0x000fe4000000000e */
[----:B------:R-:W-:Y:S02]  /*0a10*/  PRMT R15, R8, 0x7632, R15 ;  /* 0x00007632080f7816 */ /* 0x000fe4000000000f */
[----:B------:R-:W-:Y:S01]  /*0a20*/  PRMT R16, R13, 0x7632, R16 ;  /* 0x000076320d107816 */ /* 0x000fe20000000010 */
[----:B------:R0:W-:Y:S01]  /*0a30*/  STS.U16 [R6+UR8+0x100], R9 ;  /* 0x0001000906007988 */ /* 0x0001e20008000408 */
[----:B------:R-:W-:-:S03]  /*0a40*/  IMAD R119, R121, 0x8, R2 ;  /* 0x0000000879777824 */ /* 0x000fc600078e0202 */
[----:B------:R1:W-:Y:S01]  /*0a50*/  STS.U16 [R6+UR8+0x300], R10 ;  /* 0x0003000a06007988 */ /* 0x0003e20008000408 */
[----:B------:R-:W-:-:S03]  /*0a60*/  IMAD.SHL.U32 R8, R5, 0x2, RZ ;  /* 0x0000000205087824 */ /* 0x000fc600078e00ff */
[----:B------:R1:W-:Y:S01]  /*0a70*/  STS.U16 [R6+UR8+0x500], R11 ;  /* 0x0005000b06007988 */ /* 0x0003e20008000408 */
[----:B0-----:R-:W-:-:S03]  /*0a80*/  SHF.R.S32.HI R9, RZ, 0x3, R5 ;  /* 0x00000003ff097819 */ /* 0x001fc60000011405 */
[----:B------:R1:W-:Y:S01]  /*0a90*/  STS.U16 [R6+UR8+0x700], R7 ;  /* 0x0007000706007988 */ /* 0x0003e20008000408 */
[----:B------:R-:W-:-:S03]  /*0aa0*/  IMAD.SHL.U32 R2, R0, 0x2, RZ ;  /* 0x0000000200027824 */ /* 0x000fc600078e00ff */
[----:B------:R1:W-:Y:S01]  /*0ab0*/  STS.U16 [R6+UR8+0x900], R12 ;  /* 0x0009000c06007988 */ /* 0x0003e20008000408 */
[----:B------:R-:W-:-:S03]  /*0ac0*/  LOP3.LUT R119, R119, 0x40, R0, 0x78, !PT ;  /* 0x0000004077777812 */ /* 0x000fc600078e7800 */
[----:B------:R1:W-:Y:S01]  /*0ad0*/  STS.U16 [R6+UR8+0xb00], R14 ;  /* 0x000b000e06007988 */ /* 0x0003e20008000408 */
[----:B------:R-:W-:-:S03]  /*0ae0*/  SGXT R9, R9, 0x1 ;  /* 0x000000010909781a */ /* 0x000fc60000000200 */
[----:B------:R1:W-:Y:S04]  /*0af0*/  STS.U16 [R6+UR8+0xd00], R15 ;  /* 0x000d000f06007988 */ /* 0x0003e80008000408 */
[----:B------:R1:W-:Y:S01]  /*0b00*/  STS.U16 [R6+UR8+0xf00], R16 ;  /* 0x000f001006007988 */ /* 0x0003e20008000408 */
[----:B------:R-:W-:Y:S05]  /*0b10*/  @!P0 BRA `(.L_x_0) ;  /* 0x0000002800048947 */ /* 0x000fea0003800000 */
[----:B-1----:R-:W0:Y:S01]  /*0b20*/  LDC.64 R6, c[0x0][0x3c0] ;  /* 0x0000f000ff067b82 */ /* 0x002e220000000a00 */
[C---:B------:R-:W-:Y:S01]  /*0b30*/  IMAD.SHL.U32 R12, R5.reuse, 0x8, RZ ;  /* 0x00000008050c7824 */ /* 0x040fe200078e00ff */
[--C-:B------:R-:W-:Y:S01]  /*0b40*/  SHF.R.U32.HI R14, RZ, 0x6, R5.reuse ;  /* 0x00000006ff0e7819 */ /* 0x100fe20000011605 */
[C---:B------:R-:W-:Y:S01]  /*0b50*/  IMAD.SHL.U32 R13, R5.reuse, 0x40, RZ ;  /* 0x00000040050d7824 */ /* 0x040fe200078e00ff */
[C---:B------:R-:W-:Y:S01]  /*0b60*/  LOP3.LUT R10, R5.reuse, 0x60, RZ, 0xc0, !PT ;  /* 0x00000060050a7812 */ /* 0x040fe200078ec0ff */
[----:B------:R-:W1:Y:S01]  /*0b70*/  LDCU UR7, c[0x0][0x3c8] ;  /* 0x00007900ff0777ac */ /* 0x000e620008000800 */
[----:B------:R-:W-:Y:S01]  /*0b80*/  LOP3.LUT R15, R12, 0x30, RZ, 0xc0, !PT ;  /* 0x000000300c0f7812 */ /* 0x000fe200078ec0ff */
[----:B------:R-:W-:Y:S01]  /*0b90*/  IMAD.MOV.U32 R153, RZ, RZ, -0x800000 ;  /* 0xff800000ff997424 */ /* 0x000fe200078e00ff */
[----:B------:R-:W-:Y:S01]  /*0ba0*/  SHF.R.S32.HI R17, RZ, 0x1, R5 ;  /* 0x00000001ff117819 */ /* 0x000fe20000011405 */
[----:B------:R-:W2:Y:S01]  /*0bb0*/  LDC R40, c[0x0][0x3d8] ;  /* 0x0000f600ff287b82 */ /* 0x000ea20000000800 */
[----:B------:R-:W-:Y:S01]  /*0bc0*/  SGXT.U32 R12, R14, 0x1 ;  /* 0x000000010e0c781a */ /* 0x000fe20000000000 */
[----:B------:R-:W-:Y:S01]  /*0bd0*/  IMAD R15, R10, 0x10, R15 ;  /* 0x000000100a0f7824 */ /* 0x000fe200078e020f */
[----:B------:R-:W-:Y:S01]  /*0be0*/  LOP3.LUT R11, R5, 0x3, RZ, 0xc0, !PT ;  /* 0x00000003050b7812 */ /* 0x000fe200078ec0ff */
[----:B------:R-:W3:Y:S01]  /*0bf0*/  LDCU.64 UR12, c[0x0][0x388] ;  /* 0x00007100ff0c77ac */ /* 0x000ee20008000a00 */
[----:B------:R-:W-:Y:S01]  /*0c00*/  SGXT R17, R17, 0x1 ;  /* 0x000000011111781a */ /* 0x000fe20000000200 */
[----:B------:R-:W-:Y:S01]  /*0c10*/  IMAD.MOV.U32 R152, RZ, RZ, -0x800000 ;  /* 0xff800000ff987424 */ /* 0x000fe200078e00ff */
[----:B------:R-:W-:Y:S01]  /*0c20*/  LOP3.LUT R14, R13, 0x40, RZ, 0xc0, !PT ;  /* 0x000000400d0e7812 */ /* 0x000fe200078ec0ff */
[----:B------:R-:W4:Y:S01]  /*0c30*/  LDCU.64 UR4, c[0x0][0x3d0] ;  /* 0x00007a00ff0477ac */ /* 0x000f220008000a00 */
[----:B------:R-:W-:Y:S01]  /*0c40*/  LOP3.LUT R16, R5, 0x10, RZ, 0xc0, !PT ;  /* 0x0000001005107812 */ /* 0x000fe200078ec0ff */
[----:B------:R-:W5:Y:S01]  /*0c50*/  LDC.64 R30, c[0x0][0x390] ;  /* 0x0000e400ff1e7b82 */ /* 0x000f620000000a00 */
[----:B------:R-:W-:Y:S01]  /*0c60*/  LEA R19, R11, UR8, 0x5 ;  /* 0x000000080b137c11 */ /* 0x000fe2000f8e28ff */
[----:B------:R-:W-:Y:S01]  /*0c70*/  IMAD.MOV.U32 R151, RZ, RZ, -0x800000 ;  /* 0xff800000ff977424 */ /* 0x000fe200078e00ff */
[----:B------:R-:W-:Y:S01]  /*0c80*/  LOP3.LUT R24, R14, 0x120, R17, 0xf8, !PT ;  /* 0x000001200e187812 */ /* 0x000fe200078ef811 */
[----:B------:R-:W-:Y:S01]  /*0c90*/  IMAD.MOV.U32 R150, RZ, RZ, -0x800000 ;  /* 0xff800000ff967424 */ /* 0x000fe200078e00ff */
[----:B------:R-:W-:Y:S01]  /*0ca0*/  LOP3.LUT R8, R15, 0x30, R8, 0x78, !PT ;  /* 0x000000300f087812 */ /* 0x000fe200078e7808 */
[----:B0-----:R-:W-:Y:S01]  /*0cb0*/  IMAD R12, R12, R7, RZ ;  /* 0x000000070c0c7224 */ /* 0x001fe200078e02ff */
[----:B------:R-:W-:Y:S01]  /*0cc0*/  SHF.R.U32.HI R18, RZ, 0x1, R10 ;  /* 0x00000001ff127819 */ /* 0x000fe2000001160a */
[----:B------:R-:W-:Y:S01]  /*0cd0*/  IMAD.SHL.U32 R15, R5, 0x10, RZ ;  /* 0x00000010050f7824 */ /* 0x000fe200078e00ff */
[----:B------:R-:W-:Y:S01]  /*0ce0*/  SHF.R.S32.HI R21, RZ, 0x2, R5 ;  /* 0x00000002ff157819 */ /* 0x000fe20000011405 */
[----:B------:R-:W-:Y:S01]  /*0cf0*/  IMAD R14, R7, 0x2, R12 ;  /* 0x00000002070e7824 */ /* 0x000fe200078e020c */
[----:B------:R-:W-:Y:S01]  /*0d00*/  LOP3.LUT R17, R18, 0xa0, R17, 0x78, !PT ;  /* 0x000000a012117812 */ /* 0x000fe200078e7811 */
[----:B------:R-:W-:Y:S01]  /*0d10*/  IMAD R19, R16, 0x40, R19 ;  /* 0x0000004010137824 */ /* 0x000fe200078e0213 */
[----:B------:R-:W-:Y:S01]  /*0d20*/  LOP3.LUT R20, R15, 0x140, RZ, 0xc0, !PT ;  /* 0x000001400f147812 */ /* 0x000fe200078ec0ff */
[----:B------:R-:W-:Y:S01]  /*0d30*/  IMAD R16, R7, 0x2, R14 ;  /* 0x0000000207107824 */ /* 0x000fe200078e020e */
[----:B------:R-:W-:Y:S01]  /*0d40*/  LOP3.LUT R126, R13, 0x740, RZ, 0xc0, !PT ;  /* 0x000007400d7e7812 */ /* 0x000fe200078ec0ff */
[----:B--2---:R-:W-:Y:S01]  /*0d50*/  IMAD R87, R3, R40, RZ ;  /* 0x0000002803577224 */ /* 0x004fe200078e02ff */
[----:B------:R-:W-:Y:S01]  /*0d60*/  SGXT R15, R21, 0x1 ;  /* 0x00000001150f781a */ /* 0x000fe20000000200 */
[----:B------:R-:W-:Y:S01]  /*0d70*/  IMAD R18, R7, 0x2, R16 ;  /* 0x0000000207127824 */ /* 0x000fe200078e0210 */
[----:B------:R-:W-:Y:S01]  /*0d80*/  IADD3 R126, PT, PT, R17, UR8, R126 ;  /* 0x00000008117e7c10 */ /* 0x000fe2000fffe07e */
[----:B------:R-:W-:Y:S01]  /*0d90*/  IMAD R28, R11, 0x8, R20 ;  /* 0x000000080b1c7824 */ /* 0x000fe200078e0214 */
[----:B------:R-:W-:Y:S01]  /*0da0*/  LOP3.LUT R17, R15, 0x90, RZ, 0xc0, !PT ;  /* 0x000000900f117812 */ /* 0x000fe200078ec0ff */
[----:B------:R-:W-:Y:S01]  /*0db0*/  IMAD R20, R7, 0x2, R18 ;  /* 0x0000000207147824 */ /* 0x000fe200078e0212 */
[----:B------:R-:W-:Y:S01]  /*0dc0*/  LOP3.LUT R15, R5, 0x4, RZ, 0xc0, !PT ;  /* 0x00000004050f7812 */ /* 0x000fe200078ec0ff */
[----:B------:R-:W-:Y:S01]  /*0dd0*/  IMAD.SHL.U32 R11, R11, 0x2, RZ ;  /* 0x000000020b0b7824 */ /* 0x000fe200078e00ff */
[----:B------:R-:W-:Y:S01]  /*0de0*/  LOP3.LUT R139, R13, 0x1c0, RZ, 0xc0, !PT ;  /* 0x000001c00d8b7812 */ /* 0x000fe200078ec0ff */
[----:B------:R-:W-:Y:S01]  /*0df0*/  IMAD R22, R7, 0x2, R20 ;  /* 0x0000000207167824 */ /* 0x000fe200078e0214 */
[----:B------:R-:W-:Y:S01]  /*0e00*/  LOP3.LUT R125, R9, 0xa0, RZ, 0xc0, !PT ;  /* 0x000000a0097d7812 */ /* 0x000fe200078ec0ff */
[----:B------:R-:W-:Y:S01]  /*0e10*/  IMAD R15, R15, 0x80, R24 ;  /* 0x000000800f0f7824 */ /* 0x000fe200078e0218 */
[----:B------:R-:W-:Y:S01]  /*0e20*/  IADD3 R139, PT, PT, R8, UR8, R139 ;  /* 0x00000008088b7c10 */ /* 0x000fe2000fffe08b */
[----:B------:R-:W-:Y:S01]  /*0e30*/  IMAD R24, R7, 0x2, R22 ;  /* 0x0000000207187824 */ /* 0x000fe200078e0216 */
[----:B------:R-:W-:Y:S01]  /*0e40*/  LOP3.LUT R8, R9, 0x90, RZ, 0xc0, !PT ;  /* 0x0000009009087812 */ /* 0x000fe200078ec0ff */
[----:B------:R-:W-:Y:S01]  /*0e50*/  IMAD.IADD R125, R125, 0x1, R28 ;  /* 0x000000017d7d7824 */ /* 0x000fe200078e021c */
[----:B------:R-:W-:Y:S01]  /*0e60*/  LEA.HI R122, R10, R11, RZ, 0x1e ;  /* 0x0000000b0a7a7211 */ /* 0x000fe200078ff0ff */
[----:B------:R-:W-:Y:S01]  /*0e70*/  IMAD R26, R7, 0x2, R24 ;  /* 0x00000002071a7824 */ /* 0x000fe200078e0218 */
[----:B------:R-:W-:Y:S01]  /*0e80*/  LOP3.LUT R8, R8, 0x10, R5, 0x78, !PT ;  /* 0x0000001008087812 */ /* 0x000fe200078e7805 */
[----:B-1----:R-:W-:Y:S01]  /*0e90*/  IMAD R9, R4, UR7, RZ ;  /* 0x0000000704097c24 */ /* 0x002fe2000f8e02ff */
[C---:B------:R-:W-:Y:S01]  /*0ea0*/  LOP3.LUT P6, RZ, R5.reuse, 0x3, RZ, 0xc0, !PT ;  /* 0x0000000305ff7812 */ /* 0x040fe200078cc0ff */
[----:B------:R-:W-:Y:S01]  /*0eb0*/  IMAD R6, R6, UR9, RZ ;  /* 0x0000000906067c24 */ /* 0x000fe2000f8e02ff */
[----:B----4-:R-:W-:Y:S01]  /*0ec0*/  UIMAD UR4, UR9, UR4, URZ ;  /* 0x00000004090472a4 */ /* 0x010fe2000f8e02ff */
[----:B------:R-:W-:Y:S01]  /*0ed0*/  IMAD R89, R40, 0x4, R87 ;  /* 0x0000000428597824 */ /* 0x000fe200078e0257 */
[----:B------:R-:W-:Y:S01]  /*0ee0*/  SHF.R.S32.HI R11, RZ, 0x1f, R9 ;  /* 0x0000001fff0b7819 */ /* 0x000fe20000011409 */
[----:B------:R-:W-:Y:S01]  /*0ef0*/  IMAD R17, R10, 0x8, R17 ;  /* 0x000000080a117824 */ /* 0x000fe200078e0211 */
[----:B------:R-:W-:Y:S01]  /*0f00*/  LOP3.LUT R10, R5, 0x8, RZ, 0xc0, !PT ;  /* 0x00000008050a7812 */ /* 0x000fe200078ec0ff */
[----:B------:R-:W-:Y:S01]  /*0f10*/  IMAD R28, R7, 0x2, R26 ;  /* 0x00000002071c7824 */ /* 0x000fe200078e021a */
[----:B------:R-:W-:Y:S01]  /*0f20*/  LOP3.LUT R5, R5, 0x1f, RZ, 0xc0, !PT ;  /* 0x0000001f05057812 */ /* 0x000fe200078ec0ff */
[----:B------:R-:W-:Y:S01]  /*0f30*/  IMAD R91, R40, 0x4, R89 ;  /* 0x00000004285b7824 */ /* 0x000fe200078e0259 */
[----:B---3--:R-:W-:Y:S01]  /*0f40*/  IADD3 R83, P0, P1, R9, UR12, R6 ;  /* 0x0000000c09537c10 */ /* 0x008fe2000f91e006 */
[----:B------:R-:W-:Y:S01]  /*0f50*/  IMAD R32, R7, 0x2, R28 ;  /* 0x0000000207207824 */ /* 0x000fe200078e021c */
[----:B------:R-:W-:Y:S01]  /*0f60*/  SHF.R.S32.HI R6, RZ, 0x1f, R6 ;  /* 0x0000001fff067819 */ /* 0x000fe20000011406 */
[----:B------:R-:W-:Y:S01]  /*0f70*/  IMAD R5, R5, UR5, RZ ;  /* 0x0000000505057c24 */ /* 0x000fe2000f8e02ff */
[----:B------:R-:W-:Y:S01]  /*0f80*/  IADD3 R3, P2, PT, R12, R83, RZ ;  /* 0x000000530c037210 */ /* 0x000fe20007f5e0ff */
[C---:B------:R-:W-:Y:S01]  /*0f90*/  IMAD R93, R40.reuse, 0x4, R91 ;  /* 0x00000004285d7824 */ /* 0x040fe200078e025b */
[----:B------:R-:W-:Y:S01]  /*0fa0*/  IADD3.X R33, PT, PT, R11, UR13, R6, P0, P1 ;  /* 0x0000000d0b217c10 */ /* 0x000fe200087e2406 */
[----:B------:R-:W-:Y:S01]  /*0fb0*/  IMAD R34, R7, 0x2, R32 ;  /* 0x0000000207227824 */ /* 0x000fe200078e0220 */
[----:B-----5:R-:W-:Y:S01]  /*0fc0*/  IADD3 R118, P0, P1, R5, UR4, R30 ;  /* 0x0000000405767c10 */ /* 0x020fe2000f91e01e */
[----:B------:R-:W-:Y:S01]  /*0fd0*/  IMAD R95, R40, 0x4, R93 ;  /* 0x00000004285f7824 */ /* 0x000fe200078e025d */
[----:B------:R-:W-:Y:S01]  /*0fe0*/  SHF.R.S32.HI R30, RZ, 0x1f, R5 ;  /* 0x0000001fff1e7819 */ /* 0x000fe20000011405 */
[C---:B------:R-:W-:Y:S01]  /*0ff0*/  IMAD R36, R7.reuse, 0x2, R34 ;  /* 0x0000000207247824 */ /* 0x040fe200078e0222 */
[----:B------:R-:W-:Y:S01]  /*1000*/  LEA.HI.X.SX32 R4, R12, R33, 0x1, P2 ;  /* 0x000000210c047211 */ /* 0x000fe200010f0eff */
[----:B------:R-:W-:Y:S01]  /*1010*/  IMAD R97, R40, 0x4, R95 ;  /* 0x0000000428617824 */ /* 0x000fe200078e025f */
[-C--:B------:R-:W-:Y:S01]  /*1020*/  IADD3 R5, P2, PT, R14, R83.reuse, RZ ;  /* 0x000000530e057210 */ /* 0x080fe20007f5e0ff */
[----:B------:R-:W-:Y:S01]  /*1030*/  IMAD R80, R7, 0x2, R36 ;  /* 0x0000000207507824 */ /* 0x000fe200078e0224 */
[----:B------:R-:W-:Y:S01]  /*1040*/  IADD3 R6, P3, PT, R16, R83, RZ ;  /* 0x0000005310067210 */ /* 0x000fe20007f7e0ff */
[----:B------:R-:W-:Y:S01]  /*1050*/  IMAD.IADD R138, R15, 0x1, R8 ;  /* 0x000000010f8a7824 */ /* 0x000fe200078e0208 */
[----:B------:R-:W-:Y:S01]  /*1060*/  LEA.HI.X.SX32 R8, R14, R33, 0x1, P2 ;  /* 0x000000210e087211 */ /* 0x000fe200010f0eff */
[----:B------:R-:W-:Y:S01]  /*1070*/  IMAD.SHL.U32 R10, R10, 0x2, RZ ;  /* 0x000000020a0a7824 */ /* 0x000fe200078e00ff */
[----:B------:R-:W-:Y:S01]  /*1080*/  IADD3 R11, P2, PT, R20, R83, RZ ;  /* 0x00000053140b7210 */ /* 0x000fe20007f5e0ff */
[C---:B------:R-:W-:Y:S01]  /*1090*/  IMAD R99, R40.reuse, 0x4, R97 ;  /* 0x0000000428637824 */ /* 0x040fe200078e0261 */
[----:B------:R-:W-:Y:S01]  /*10a0*/  USHF.R.S32.HI UR5, URZ, 0x1f, UR4 ;  /* 0x0000001fff057899 */ /* 0x000fe20008011404 */
[----:B------:R-:W-:Y:S01]  /*10b0*/  IMAD R84, R7, 0x2, R80 ;  /* 0x0000000207547824 */ /* 0x000fe200078e0250 */
[----:B------:R-:W-:Y:S01]  /*10c0*/  LOP3.LUT R10, R17, R10, RZ, 0x3c, !PT ;  /* 0x0000000a110a7212 */ /* 0x000fe200078e3cff */
[----:B------:R-:W-:Y:S01]  /*10d0*/  IMAD R101, R40, 0x4, R99 ;  /* 0x0000000428657824 */ /* 0x000fe200078e0263 */
[----:B------:R-:W-:Y:S01]  /*10e0*/  LEA.HI.X.SX32 R14, R20, R33, 0x1, P2 ;  /* 0x00000021140e7211 */ /* 0x000fe200010f0eff */
[C---:B------:R-:W-:Y:S01]  /*10f0*/  IMAD R38, R7.reuse, 0x2, R84 ;  /* 0x0000000207267824 */ /* 0x040fe200078e0254 */
[----:B------:R-:W-:Y:S01]  /*1100*/  IADD3 R17, P2, PT, R26, R83, RZ ;  /* 0x000000531a117210 */ /* 0x000fe20007f5e0ff */
[----:B------:R-:W-:Y:S01]  /*1110*/  IMAD R103, R40, 0x4, R101 ;  /* 0x0000000428677824 */ /* 0x000fe200078e0265 */
[-C--:B------:R-:W-:Y:S01]  /*1120*/  LEA.HI.X.SX32 R9, R16, R33.reuse, 0x1, P3 ;  /* 0x0000002110097211 */ /* 0x080fe200018f0eff */
[----:B------:R-:W-:Y:S01]  /*1130*/  IMAD R86, R7, 0x2, R38 ;  /* 0x0000000207567824 */ /* 0x000fe200078e0226 */
[----:B------:R-:W-:Y:S01]  /*1140*/  LEA.HI.X.SX32 R20, R26, R33, 0x1, P2 ;  /* 0x000000211a147211 */ /* 0x000fe200010f0eff */
[----:B------:R-:W-:Y:S01]  /*1150*/  IMAD R105, R40, 0x4, R103 ;  /* 0x0000000428697824 */ /* 0x000fe200078e0267 */
[-C--:B------:R-:W-:Y:S01]  /*1160*/  IADD3 R7, P4, PT, R18, R83.reuse, RZ ;  /* 0x0000005312077210 */ /* 0x080fe20007f9e0ff */
[----:B------:R-:W-:Y:S01]  /*1170*/  IMAD.IADD R127, R10, 0x1, R19 ;  /* 0x000000010a7f7824 */ /* 0x000fe200078e0213 */
[----:B------:R-:W-:Y:S01]  /*1180*/  IADD3 R23, P2, PT, R34, R83, RZ ;  /* 0x0000005322177210 */ /* 0x000fe20007f5e0ff */
[----:B------:R-:W-:Y:S01]  /*1190*/  IMAD R107, R40, 0x4, R105 ;  /* 0x00000004286b7824 */ /* 0x000fe200078e0269 */
[----:B------:R-:W-:Y:S01]  /*11a0*/  LEA.HI.X.SX32 R10, R18, R33, 0x1, P4 ;  /* 0x00000021120a7211 */ /* 0x000fe200020f0eff */
[----:B------:R-:W-:Y:S01]  /*11b0*/  IMAD.MOV.U32 R160, RZ, RZ, 0x3f800000 ;  /* 0x3f800000ffa07424 */ /* 0x000fe200078e00ff */
[----:B------:R-:W-:Y:S01]  /*11c0*/  IADD3 R12, P3, PT, R22, R83, RZ ;  /* 0x00000053160c7210 */ /* 0x000fe20007f7e0ff */
[----:B------:R-:W-:Y:S01]  /*11d0*/  IMAD R109, R40, 0x4, R107 ;  /* 0x00000004286d7824 */ /* 0x000fe200078e026b */
[----:B------:R-:W-:Y:S01]  /*11e0*/  LEA.HI.X.SX32 R26, R34, R33, 0x1, P2 ;  /* 0x00000021221a7211 */ /* 0x000fe200010f0eff */
[----:B------:R-:W-:Y:S01]  /*11f0*/  IMAD.MOV.U32 R161, RZ, RZ, 0x3f800000 ;  /* 0x3f800000ffa17424 */ /* 0x000fe200078e00ff */
[-C--:B------:R-:W-:Y:S01]  /*1200*/  IADD3 R13, P4, PT, R24, R83.reuse, RZ ;  /* 0x00000053180d7210 */ /* 0x080fe20007f9e0ff */
[----:B------:R-:W-:Y:S01]  /*1210*/  IMAD R111, R40, 0x4, R109 ;  /* 0x00000004286f7824 */ /* 0x000fe200078e026d */
[----:B------:R-:W-:Y:S01]  /*1220*/  IADD3 R81, P2, PT, R84, R83, RZ ;  /* 0x0000005354517210 */ /* 0x000fe20007f5e0ff */
[----:B------:R-:W-:Y:S01]  /*1230*/  IMAD.MOV.U32 R158, RZ, RZ, 0x3f800000 ;  /* 0x3f800000ff9e7424 */ /* 0x000fe200078e00ff */
[-C--:B------:R-:W-:Y:S01]  /*1240*/  LEA.HI.X.SX32 R15, R22, R33.reuse, 0x1, P3 ;  /* 0x00000021160f7211 */ /* 0x080fe200018f0eff */
[----:B------:R-:W-:Y:S01]  /*1250*/  IMAD R113, R40, 0x4, R111 ;  /* 0x0000000428717824 */ /* 0x000fe200078e026f */
[----:B------:R-:W-:Y:S01]  /*1260*/  LEA.HI.X.SX32 R16, R24, R33, 0x1, P4 ;  /* 0x0000002118107211 */ /* 0x000fe200020f0eff */
[----:B------:R-:W-:Y:S01]  /*1270*/  IMAD.MOV.U32 R159, RZ, RZ, 0x3f800000 ;  /* 0x3f800000ff9f7424 */ /* 0x000fe200078e00ff */
[----:B------:R-:W-:Y:S01]  /*1280*/  IADD3 R18, P3, PT, R28, R83, RZ ;  /* 0x000000531c127210 */ /* 0x000fe20007f7e0ff */
[----:B------:R-:W-:Y:S01]  /*1290*/  IMAD R115, R40, 0x4, R113 ;  /* 0x0000000428737824 */ /* 0x000fe200078e0271 */
[----:B------:R-:W-:-:S02]  /*12a0*/  LEA.HI.X.SX32 R84, R84, R33, 0x1, P2 ;  /* 0x0000002154547211 */ /* 0x000fc400010f0eff */
[----:B------:R-:W-:Y:S02]  /*12b0*/  CS2R R48, SRZ ;  /* 0x0000000000307805 */ /* 0x000fe4000001ff00 */
[----:B------:R-:W-:Y:S01]  /*12c0*/  IADD3.X R30, PT, PT, R30, UR5, R31, P0, P1 ;  /* 0x000000051e1e7c10 */ /* 0x000fe200087e241f */
[----:B------:R-:W-:Y:S01]  /*12d0*/  IMAD R117, R40, 0x4, R115 ;  /* 0x0000000428757824 */ /* 0x000fe200078e0273 */
[----:B------:R-:W-:Y:S02]  /*12e0*/  IADD3 R19, P4, PT, R32, R83, RZ ;  /* 0x0000005320137210 */ /* 0x000fe40007f9e0ff */
[----:B------:R-:W-:Y:S02]  /*12f0*/  CS2R R50, SRZ ;  /* 0x0000000000327805 */ /* 0x000fe4000001ff00 */
[----:B------:R-:W-:Y:S02]  /*1300*/  IADD3 R88, P0, PT, R87, R118, RZ ;  /* 0x0000007657587210 */ /* 0x000fe40007f1e0ff */
[----:B------:R-:W-:-:S02]  /*1310*/  CS2R R44, SRZ ;  /* 0x00000000002c7805 */ /* 0x000fc4000001ff00 */
[-C--:B------:R-:W-:Y:S02]  /*1320*/  IADD3 R90, P1, PT, R89, R118.reuse, RZ ;  /* 0x00000076595a7210 */ /* 0x080fe40007f3e0ff */
[----:B------:R-:W-:Y:S02]  /*1330*/  CS2R R46, SRZ ;  /* 0x00000000002e7805 */ /* 0x000fe4000001ff00 */
[----:B------:R-:W-:Y:S02]  /*1340*/  IADD3 R92, P2, PT, R91, R118, RZ ;  /* 0x000000765b5c7210 */ /* 0x000fe40007f5e0ff */
[----:B------:R-:W-:Y:S02]  /*1350*/  CS2R R52, SRZ ;  /* 0x0000000000347805 */ /* 0x000fe4000001ff00 */
[----:B------:R-:W-:Y:S02]  /*1360*/  LEA.HI.X.SX32 R21, R28, R33, 0x1, P3 ;  /* 0x000000211c157211 */ /* 0x000fe400018f0eff */
[----:B------:R-:W-:-:S02]  /*1370*/  CS2R R54, SRZ ;  /* 0x0000000000367805 */ /* 0x000fc4000001ff00 */
[----:B------:R-:W-:Y:S02]  /*1380*/  LEA.HI.X.SX32 R22, R32, R33, 0x1, P4 ;  /* 0x0000002120167211 */ /* 0x000fe400020f0eff */
[----:B------:R-:W-:Y:S02]  /*1390*/  CS2R R40, SRZ ;  /* 0x0000000000287805 */ /* 0x000fe4000001ff00 */
[-C--:B------:R-:W-:Y:S02]  /*13a0*/  IADD3 R24, P3, PT, R36, R83.reuse, RZ ;  /* 0x0000005324187210 */ /* 0x080fe40007f7e0ff */
[----:B------:R-:W-:Y:S02]  /*13b0*/  CS2R R42, SRZ ;  /* 0x00000000002a7805 */ /* 0x000fe4000001ff00 */
[-C--:B------:R-:W-:Y:S01]  /*13c0*/  LEA.HI.X.SX32 R87, R87, R30.reuse, 0x1, P0 ;  /* 0x0000001e57577211 */ /* 0x080fe200000f0eff */
[----:B------:R-:W-:Y:S01]  /*13d0*/  UMOV UR6, URZ ;  /* 0x000000ff00067c82 */ /* 0x000fe20008000000 */
[-C--:B------:R-:W-:Y:S01]  /*13e0*/  LEA.HI.X.SX32 R89, R89, R30.reuse, 0x1, P1 ;  /* 0x0000001e59597211 */ /* 0x080fe200008f0eff */
[----:B------:R-:W-:Y:S01]  /*13f0*/  UMOV UR7, URZ ;  /* 0x000000ff00077c82 */ /* 0x000fe20008000000 */
[----:B------:R-:W-:Y:S01]  /*1400*/  LEA.HI.X.SX32 R91, R91, R30, 0x1, P2 ;  /* 0x0000001e5b5b7211 */ /* 0x000fe200010f0eff */
[----:B------:R-:W0:Y:S01]  /*1410*/  LDCU UR13, c[0x0][0x3a8] ;  /* 0x00007500ff0d77ac */ /* 0x000e220008000800 */
[----:B------:R-:W-:-:S02]  /*1420*/  IADD3 R25, P4, PT, R80, R83, RZ ;  /* 0x0000005350197210 */ /* 0x000fc40007f9e0ff */
[-C--:B------:R-:W-:Y:S01]  /*1430*/  IADD3 R94, P0, PT, R93, R118.reuse, RZ ;  /* 0x000000765d5e7210 */ /* 0x080fe20007f1e0ff */
[----:B------:R-:W1:Y:S01]  /*1440*/  LDCU UR14, c[0x0][0x3d4] ;  /* 0x00007a80ff0e77ac */ /* 0x000e620008000800 */
[-C--:B------:R-:W-:Y:S02]  /*1450*/  IADD3 R96, P1, PT, R95, R118.reuse, RZ ;  /* 0x000000765f607210 */ /* 0x080fe40007f3e0ff */
[----:B------:R-:W-:Y:S01]  /*1460*/  IADD3 R98, P2, PT, R97, R118, RZ ;  /* 0x0000007661627210 */ /* 0x000fe20007f5e0ff */
[----:B------:R-:W2:Y:S01]  /*1470*/  LDCU UR15, c[0x0][0x3c4] ;  /* 0x00007880ff0f77ac */ /* 0x000ea20008000800 */
[-C--:B------:R-:W-:Y:S02]  /*1480*/  LEA.HI.X.SX32 R27, R36, R33.reuse, 0x1, P3 ;  /* 0x00000021241b7211 */ /* 0x080fe400018f0eff */
[----:B------:R-:W-:Y:S01]  /*1490*/  LEA.HI.X.SX32 R80, R80, R33, 0x1, P4 ;  /* 0x0000002150507211 */ /* 0x000fe200020f0eff */
[----:B------:R-:W-:Y:S01]  /*14a0*/  UMOV UR4, URZ ;  /* 0x000000ff00047c82 */ /* 0x000fe20008000000 */
[----:B------:R-:W-:Y:S01]  /*14b0*/  IADD3 R82, P3, PT, R38, R83, RZ ;  /* 0x0000005326527210 */ /* 0x000fe20007f7e0ff */
[----:B------:R-:W-:Y:S01]  /*14c0*/  UMOV UR5, URZ ;  /* 0x000000ff00057c82 */ /* 0x000fe20008000000 */
[----:B------:R-:W-:-:S02]  /*14d0*/  LEA.HI.X.SX32 R93, R93, R30, 0x1, P0 ;  /* 0x0000001e5d5d7211 */ /* 0x000fc400000f0eff */
[-C--:B------:R-:W-:Y:S02]  /*14e0*/  LEA.HI.X.SX32 R95, R95, R30.reuse, 0x1, P1 ;  /* 0x0000001e5f5f7211 */ /* 0x080fe400008f0eff */
[----:B------:R-:W-:Y:S02]  /*14f0*/  LEA.HI.X.SX32 R97, R97, R30, 0x1, P2 ;  /* 0x0000001e61617211 */ /* 0x000fe400010f0eff */
[----:B------:R-:W-:Y:S02]  /*1500*/  IADD3 R83, P4, PT, R86, R83, RZ ;  /* 0x0000005356537210 */ /* 0x000fe40007f9e0ff */
[-C--:B------:R-:W-:Y:S02]  /*1510*/  IADD3 R100, P0, PT, R99, R118.reuse, RZ ;  /* 0x0000007663647210 */ /* 0x080fe40007f1e0ff */
[-C--:B------:R-:W-:Y:S02]  /*1520*/  IADD3 R102, P1, PT, R101, R118.reuse, RZ ;  /* 0x0000007665667210 */ /* 0x080fe40007f3e0ff */
[----:B------:R-:W-:-:S02]  /*1530*/  IADD3 R104, P2, PT, R103, R118, RZ ;  /* 0x0000007667687210 */ /* 0x000fc40007f5e0ff */
[-C--:B------:R-:W-:Y:S02]  /*1540*/  LEA.HI.X.SX32 R85, R38, R33.reuse, 0x1, P3 ;  /* 0x0000002126557211 */ /* 0x080fe400018f0eff */
[----:B------:R-:W-:Y:S02]  /*1550*/  LEA.HI.X.SX32 R86, R86, R33, 0x1, P4 ;  /* 0x0000002156567211 */ /* 0x000fe400020f0eff */
[-C--:B------:R-:W-:Y:S02]  /*1560*/  LEA.HI.X.SX32 R99, R99, R30.reuse, 0x1, P0 ;  /* 0x0000001e63637211 */ /* 0x080fe400000f0eff */
[-C--:B------:R-:W-:Y:S02]  /*1570*/  LEA.HI.X.SX32 R101, R101, R30.reuse, 0x1, P1 ;  /* 0x0000001e65657211 */ /* 0x080fe400008f0eff */
[----:B------:R-:W-:Y:S02]  /*1580*/  LEA.HI.X.SX32 R103, R103, R30, 0x1, P2 ;  /* 0x0000001e67677211 */ /* 0x000fe400010f0eff */
[----:B------:R-:W-:-:S02]  /*1590*/  IADD3 R106, P0, PT, R105, R118, RZ ;  /* 0x00000076696a7210 */ /* 0x000fc40007f1e0ff */
[-C--:B------:R-:W-:Y:S02]  /*15a0*/  IADD3 R108, P1, PT, R107, R118.reuse, RZ ;  /* 0x000000766b6c7210 */ /* 0x080fe40007f3e0ff */
[----:B------:R-:W-:Y:S02]  /*15b0*/  IADD3 R110, P2, PT, R109, R118, RZ ;  /* 0x000000766d6e7210 */ /* 0x000fe40007f5e0ff */
[C---:B------:R-:W-:Y:S02]  /*15c0*/  LEA.HI R33, R29.reuse, 0x10, RZ, 0x1e ;  /* 0x000000101d217811 */ /* 0x040fe400078ff0ff */
[C---:B------:R-:W-:Y:S02]  /*15d0*/  LEA.HI R35, R29.reuse, 0x8, RZ, 0x1e ;  /* 0x000000081d237811 */ /* 0x040fe400078ff0ff */
[----:B------:R-:W-:Y:S01]  /*15e0*/  SHF.R.U32.HI R28, RZ, 0x3, R149 ;  /* 0x00000003ff1c7819 */ /* 0x000fe20000011695 */
[----:B------:R-:W-:Y:S01]  /*15f0*/  IMAD.IADD R145, R144, 0x1, R33 ;  /* 0x0000000190917824 */ /* 0x000fe200078e0221 */
[----:B------:R-:W-:-:S02]  /*1600*/  LEA.HI R31, R29, 0x18, RZ, 0x1e ;  /* 0x000000181d1f7811 */ /* 0x000fc400078ff0ff */
[-C--:B------:R-:W-:Y:S02]  /*1610*/  LEA.HI.X.SX32 R105, R105, R30.reuse, 0x1, P0 ;  /* 0x0000001e69697211 */ /* 0x080fe400000f0eff */
[-C--:B------:R-:W-:Y:S01]  /*1620*/  LEA.HI.X.SX32 R107, R107, R30.reuse, 0x1, P1 ;  /* 0x0000001e6b6b7211 */ /* 0x080fe200008f0eff */
[----:B------:R-:W-:Y:S01]  /*1630*/  IMAD.IADD R146, R144, 0x1, R31 ;  /* 0x0000000190927824 */ /* 0x000fe200078e021f */
[----:B------:R-:W-:Y:S02]  /*1640*/  LEA.HI.X.SX32 R109, R109, R30, 0x1, P2 ;  /* 0x0000001e6d6d7211 */ /* 0x000fe400010f0eff */
[----:B------:R-:W-:Y:S02]  /*1650*/  LEA R136, R29, UR8, 0x2 ;  /* 0x000000081d887c11 */ /* 0x000fe4000f8e10ff */
[----:B------:R-:W-:Y:S02]  /*1660*/  LOP3.LUT R129, R28, 0xc, RZ, 0xc0, !PT ;  /* 0x0000000c1c817812 */ /* 0x000fe400078ec0ff */
[----:B------:R-:W-:-:S02]  /*1670*/  LEA R134, R35, UR8, 0x4 ;  /* 0x0000000823867c11 */ /* 0x000fc4000f8e20ff */
[----:B------:R-:W-:Y:S01]  /*1680*/  LEA R132, R33, UR8, 0x4 ;  /* 0x0000000821847c11 */ /* 0x000fe2000f8e20ff */
[----:B------:R-:W-:Y:S01]  /*1690*/  IMAD.IADD R135, R136, 0x1, R129 ;  /* 0x0000000188877824 */ /* 0x000fe200078e0281 */
[-C--:B------:R-:W-:Y:S01]  /*16a0*/  IADD3 R112, P0, PT, R111, R118.reuse, RZ ;  /* 0x000000766f707210 */ /* 0x080fe20007f1e0ff */
[----:B------:R-:W-:Y:S01]  /*16b0*/  IMAD.IADD R133, R129, 0x1, R134 ;  /* 0x0000000181857824 */ /* 0x000fe200078e0286 */
[-C--:B------:R-:W-:Y:S01]  /*16c0*/  IADD3 R114, P1, PT, R113, R118.reuse, RZ ;  /* 0x0000007671727210 */ /* 0x080fe20007f3e0ff */
[----:B------:R-:W-:Y:S01]  /*16d0*/  IMAD.IADD R131, R129, 0x1, R132 ;  /* 0x0000000181837824 */ /* 0x000fe200078e0284 */
[-C--:B------:R-:W-:Y:S02]  /*16e0*/  IADD3 R116, P2, PT, R115, R118.reuse, RZ ;  /* 0x0000007673747210 */ /* 0x080fe40007f5e0ff */
[----:B------:R-:W-:Y:S02]  /*16f0*/  LEA R130, R31, UR8, 0x4 ;  /* 0x000000081f827c11 */ /* 0x000fe4000f8e20ff */
[----:B------:R-:W-:-:S02]  /*1700*/  IADD3 R118, P3, PT, R117, R118, RZ ;  /* 0x0000007675767210 */ /* 0x000fc40007f7e0ff */
[----:B------:R-:W-:Y:S01]  /*1710*/  LEA.HI R143, R29, R144, RZ, 0x1e ;  /* 0x000000901d8f7211 */ /* 0x000fe200078ff0ff */
[----:B------:R-:W-:Y:S01]  /*1720*/  IMAD.IADD R144, R144, 0x1, R35 ;  /* 0x0000000190907824 */ /* 0x000fe200078e0223 */
[-C--:B------:R-:W-:Y:S01]  /*1730*/  LEA.HI.X.SX32 R111, R111, R30.reuse, 0x1, P0 ;  /* 0x0000001e6f6f7211 */ /* 0x080fe200000f0eff */
[----:B------:R-:W-:Y:S01]  /*1740*/  IMAD.IADD R129, R129, 0x1, R130 ;  /* 0x0000000181817824 */ /* 0x000fe200078e0282 */
[-C--:B------:R-:W-:Y:S02]  /*1750*/  LEA.HI.X.SX32 R113, R113, R30.reuse, 0x1, P1 ;  /* 0x0000001e71717211 */ /* 0x080fe400008f0eff */
[-C--:B------:R-:W-:Y:S02]  /*1760*/  LEA.HI.X.SX32 R115, R115, R30.reuse, 0x1, P2 ;  /* 0x0000001e73737211 */ /* 0x080fe400010f0eff */
[----:B------:R-:W-:Y:S02]  /*1770*/  LEA.HI.X.SX32 R117, R117, R30, 0x1, P3 ;  /* 0x0000001e75757211 */ /* 0x000fe400018f0eff */
[----:B------:R-:W-:-:S02]  /*1780*/  LOP3.LUT R142, R149, 0x10, RZ, 0x3c, !PT ;  /* 0x00000010958e7812 */ /* 0x000fc400078e3cff */
[C---:B------:R-:W-:Y:S02]  /*1790*/  LOP3.LUT R141, R149.reuse, 0x20, RZ, 0x3c, !PT ;  /* 0x00000020958d7812 */ /* 0x040fe400078e3cff */
[C---:B------:R-:W-:Y:S02]  /*17a0*/  LOP3.LUT R140, R149.reuse, 0x30, RZ, 0x3c, !PT ;  /* 0x00000030958c7812 */ /* 0x040fe400078e3cff */
[----:B------:R-:W-:Y:S02]  /*17b0*/  LEA R128, R149, UR8, 0x2 ;  /* 0x0000000895807c11 */ /* 0x000fe4000f8e10ff */
[----:B------:R-:W-:Y:S02]  /*17c0*/  LOP3.LUT R124, R125, 0x20, RZ, 0x3c, !PT ;  /* 0x000000207d7c7812 */ /* 0x000fe400078e3cff */
[----:B012---:R-:W-:-:S07]  /*17d0*/  LOP3.LUT R137, R138, 0x20, RZ, 0x3c, !PT ;  /* 0x000000208a897812 */ /* 0x007fce00078e3cff */
.L_x_1:
[----:B------:R-:W-:Y:S02]  /*17e0*/  USHF.R.S32.HI UR12, URZ, 0x1f, UR4 ;  /* 0x0000001fff0c7899 */ /* 0x000fe40008011404 */
[----:B------:R-:W-:Y:S02]  /*17f0*/  IADD3 R30, P0, PT, R3, UR4, RZ ;  /* 0x00000004031e7c10 */ /* 0x000fe4000ff1e0ff */
[----:B------:R-:W-:Y:S02]  /*1800*/  IADD3 R28, P1, PT, R5, UR4, RZ ;  /* 0x00000004051c7c10 */ /* 0x000fe4000ff3e0ff */
[----:B------:R-:W-:Y:S02]  /*1810*/  IADD3.X R31, PT, PT, R4, UR12, RZ, P0, !PT ;  /* 0x0000000c041f7c10 */ /* 0x000fe400087fe4ff */
[----:B------:R-:W-:Y:S02]  /*1820*/  IADD3 R56, P0, PT, R6, UR4, RZ ;  /* 0x0000000406387c10 */ /* 0x000fe4000ff1e0ff */
[----:B------:R-:W-:Y:S01]  /*1830*/  IADD3.X R29, PT, PT, R8, UR12, RZ, P1, !PT ;  /* 0x0000000c081d7c10 */ /* 0x000fe20008ffe4ff */
[----:B------:R0:W2:Y:S01]  /*1840*/  LDG.E.U8 R58, desc[UR10][R30.64] ;  /* 0x0000000a1e3a7981 */ /* 0x0000a2000c1e1100 */
[----:B------:R-:W-:-:S02]  /*1850*/  IADD3.X R57, PT, PT, R9, UR12, RZ, P0, !PT ;  /* 0x0000000c09397c10 */ /* 0x000fc400087fe4ff */
[----:B------:R-:W-:Y:S01]  /*1860*/  IADD3 R38, P1, PT, R7, UR4, RZ ;  /* 0x0000000407267c10 */ /* 0x000fe2000ff3e0ff */
[----:B------:R1:W3:Y:S01]  /*1870*/  LDG.E.U8 R59, desc[UR10][R28.64] ;  /* 0x0000000a1c3b7981 */ /* 0x0002e2000c1e1100 */
[----:B------:R-:W-:Y:S02]  /*1880*/  IADD3 R36, P0, PT, R11, UR4, RZ ;  /* 0x000000040b247c10 */ /* 0x000fe4000ff1e0ff */
[----:B------:R-:W-:Y:S01]  /*1890*/  IADD3.X R39, PT, PT, R10, UR12, RZ, P1, !PT ;  /* 0x0000000c0a277c10 */ /* 0x000fe20008ffe4ff */
[----:B------:R4:W5:Y:S01]  /*18a0*/  LDG.E.U8 R60, desc[UR10][R56.64] ;  /* 0x0000000a383c7981 */ /* 0x000962000c1e1100 */
[----:B------:R-:W-:Y:S02]  /*18b0*/  IADD3.X R37, PT, PT, R14, UR12, RZ, P0, !PT ;  /* 0x0000000c0e257c10 */ /* 0x000fe400087fe4ff */
[----:B------:R-:W-:Y:S01]  /*18c0*/  IADD3 R34, P1, PT, R12, UR4, RZ ;  /* 0x000000040c227c10 */ /* 0x000fe2000ff3e0ff */
[----:B------:R4:W3:Y:S01]  /*18d0*/  LDG.E.U8 R73, desc[UR10][R38.64] ;  /* 0x0000000a26497981 */ /* 0x0008e2000c1e1100 */
[----:B------:R-:W-:-:S02]  /*18e0*/  IADD3 R32, P0, PT, R13, UR4, RZ ;  /* 0x000000040d207c10 */ /* 0x000fc4000ff1e0ff */
[----:B------:R-:W-:Y:S01]  /*18f0*/  IADD3.X R35, PT, PT, R15, UR12, RZ, P1, !PT ;  /* 0x0000000c0f237c10 */ /* 0x000fe20008ffe4ff */
[----:B------:R4:W3:Y:S01]  /*1900*/  LDG.E.U8 R62, desc[UR10][R36.64] ;  /* 0x0000000a243e7981 */ /* 0x0008e2000c1e1100 */
[----:B------:R-:W-:Y:S02]  /*1910*/  IADD3.X R33, PT, PT, R16, UR12, RZ, P0, !PT ;  /* 0x0000000c10217c10 */ /* 0x000fe400087fe4ff */
[----:B0-----:R-:W-:Y:S01]  /*1920*/  IADD3 R30, P1, PT, R17, UR4, RZ ;  /* 0x00000004111e7c10 */ /* 0x001fe2000ff3e0ff */
[----:B------:R0:W5:Y:S01]  /*1930*/  LDG.E.U8 R61, desc[UR10][R34.64] ;  /* 0x0000000a223d7981 */ /* 0x000162000c1e1100 */
[----:B-1----:R-:W-:Y:S02]  /*1940*/  IADD3 R28, P0, PT, R18, UR4, RZ ;  /* 0x00000004121c7c10 */ /* 0x002fe4000ff1e0ff */
[----:B------:R-:W-:Y:S01]  /*1950*/  IADD3.X R31, PT, PT, R20, UR12, RZ, P1, !PT ;  /* 0x0000000c141f7c10 */ /* 0x000fe20008ffe4ff */
[----:B------:R1:W5:Y:S01]  /*1960*/  LDG.E.U8 R64, desc[UR10][R32.64] ;  /* 0x0000000a20407981 */ /* 0x000362000c1e1100 */
[----:B------:R-:W-:-:S02]  /*1970*/  IADD3.X R29, PT, PT, R21, UR12, RZ, P0, !PT ;  /* 0x0000000c151d7c10 */ /* 0x000fc400087fe4ff */
[----:B----4-:R-:W-:Y:S01]  /*1980*/  IADD3 R56, P1, PT, R19, UR4, RZ ;  /* 0x0000000413387c10 */ /* 0x010fe2000ff3e0ff */
[----:B------:R4:W5:Y:S01]  /*1990*/  LDG.E.U8 R75, desc[UR10][R30.64] ;  /* 0x0000000a1e4b7981 */ /* 0x000962000c1e1100 */
[----:B------:R-:W-:Y:S02]  /*19a0*/  IADD3 R38, P0, PT, R25, UR4, RZ ;  /* 0x0000000419267c10 */ /* 0x000fe4000ff1e0ff */
[----:B------:R-:W-:Y:S01]  /*19b0*/  IADD3.X R57, PT, PT, R22, UR12, RZ, P1, !PT ;  /* 0x0000000c16397c10 */ /* 0x000fe20008ffe4ff */
[----:B------:R1:W5:Y:S01]  /*19c0*/  LDG.E.U8 R66, desc[UR10][R28.64] ;  /* 0x0000000a1c427981 */ /* 0x000362000c1e1100 */
[----:B------:R-:W-:Y:S02]  /*19d0*/  IADD3.X R39, PT, PT, R80, UR12, RZ, P0, !PT ;  /* 0x0000000c50277c10 */ /* 0x000fe400087fe4ff */
[----:B------:R-:W-:Y:S02]  /*19e0*/  IADD3 R36, P1, PT, R81, UR4, RZ ;  /* 0x0000000451247c10 */ /* 0x000fe4000ff3e0ff */
[----:B0-----:R-:W-:Y:S01]  /*19f0*/  IADD3 R34, P0, PT, R23, UR4, RZ ;  /* 0x0000000417227c10 */ /* 0x001fe2000ff1e0ff */
[----:B------:R-:W5:Y:S01]  /*1a00*/  LDG.E.U8 R38, desc[UR10][R38.64] ;  /* 0x0000000a26267981 */ /* 0x000f62000c1e1100 */
[----:B------:R-:W-:-:S02]  /*1a10*/  IADD3.X R37, PT, PT, R84, UR12, RZ, P1, !PT ;  /* 0x0000000c54257c10 */ /* 0x000fc40008ffe4ff */
[----:B------:R-:W-:Y:S01]  /*1a20*/  IADD3.X R35, PT, PT, R26, UR12, RZ, P0, !PT ;  /* 0x0000000c1a237c10 */ /* 0x000fe200087fe4ff */
[----:B------:R-:W5:Y:S01]  /*1a30*/  LDG.E.U8 R57, desc[UR10][R56.64] ;  /* 0x0000000a38397981 */ /* 0x000f62000c1e1100 */
[----:B-1----:R-:W-:Y:S02]  /*1a40*/  IADD3 R32, P1, PT, R24, UR4, RZ ;  /* 0x0000000418207c10 */ /* 0x002fe4000ff3e0ff */
[----:B----4-:R-:W-:Y:S01]  /*1a50*/  IADD3 R30, P2, PT, R82, UR4, RZ ;  /* 0x00000004521e7c10 */ /* 0x010fe2000ff5e0ff */
[----:B------:R-:W4:Y:S01]  /*1a60*/  LDG.E.U8 R37, desc[UR10][R36.64] ;  /* 0x0000000a24257981 */ /* 0x000f22000c1e1100 */
[----:B------:R-:W-:Y:S02]  /*1a70*/  IADD3 R28, P0, PT, R83, UR4, RZ ;  /* 0x00000004531c7c10 */ /* 0x000fe4000ff1e0ff */
[----:B------:R-:W-:Y:S01]  /*1a80*/  IADD3.X R31, PT, PT, R85, UR12, RZ, P2, !PT ;  /* 0x0000000c551f7c10 */ /* 0x000fe200097fe4ff */
[----:B------:R-:W4:Y:S01]  /*1a90*/  LDG.E.U8 R34, desc[UR10][R34.64] ;  /* 0x0000000a22227981 */ /* 0x000f22000c1e1100 */
[----:B------:R-:W-:-:S02]  /*1aa0*/  IADD3.X R33, PT, PT, R27, UR12, RZ, P1, !PT ;  /* 0x0000000c1b217c10 */ /* 0x000fc40008ffe4ff */
[----:B------:R-:W-:Y:S01]  /*1ab0*/  IADD3.X R29, PT, PT, R86, UR12, RZ, P0, !PT ;  /* 0x0000000c561d7c10 */ /* 0x000fe200087fe4ff */
[----:B------:R-:W4:Y:S04]  /*1ac0*/  LDG.E.U8 R30, desc[UR10][R30.64] ;  /* 0x0000000a1e1e7981 */ /* 0x000f28000c1e1100 */
[----:B------:R-:W4:Y:S04]  /*1ad0*/  LDG.E.U8 R33, desc[UR10][R32.64] ;  /* 0x0000000a20217981 */ /* 0x000f28000c1e1100 */
[----:B------:R-:W4:Y:S01]  /*1ae0*/  LDG.E.U8 R29, desc[UR10][R28.64] ;  /* 0x0000000a1c1d7981 */ /* 0x000f22000c1e1100 */
[----:B------:R-:W-:Y:S06]  /*1af0*/  BAR.SYNC.DEFER_BLOCKING 0x0 ;  /* 0x0000000000007b1d */ /* 0x000fec0000010000 */
[----:B--2---:R-:W-:Y:S04]  /*1b00*/  STS.U8 [R149+UR8+0x1000], R58 ;  /* 0x0010003a95007988 */ /* 0x004fe80008000008 */
[----:B---3--:R-:W-:Y:S04]  /*1b10*/  STS.U8 [R149+UR8+0x1200], R62 ;  /* 0x0012003e95007988 */ /* 0x008fe80008000008 */
[----:B-----5:R-:W-:Y:S04]  /*1b20*/  STS.U8 [R149+UR8+0x1400], R66 ;  /* 0x0014004295007988 */ /* 0x020fe80008000008 */
[----:B------:R-:W-:Y:S04]  /*1b30*/  STS.U8 [R149+UR8+0x1600], R38 ;  /* 0x0016002695007988 */ /* 0x000fe80008000008 */
[----:B------:R-:W-:Y:S04]  /*1b40*/  STS.U8 [R142+UR8+0x1080], R59 ;  /* 0x0010803b8e007988 */ /* 0x000fe80008000008 */
[----:B------:R-:W-:Y:S04]  /*1b50*/  STS.U8 [R142+UR8+0x1280], R61 ;  /* 0x0012803d8e007988 */ /* 0x000fe80008000008 */
[----:B------:R-:W-:Y:S04]  /*1b60*/  STS.U8 [R142+UR8+0x1480], R57 ;  /* 0x001480398e007988 */ /* 0x000fe80008000008 */
[----:B----4-:R-:W-:Y:S04]  /*1b70*/  STS.U8 [R142+UR8+0x1680], R37 ;  /* 0x001680258e007988 */ /* 0x010fe80008000008 */
[----:B------:R-:W-:Y:S04]  /*1b80*/  STS.U8 [R141+UR8+0x1100], R60 ;  /* 0x0011003c8d007988 */ /* 0x000fe80008000008 */
[----:B------:R-:W-:Y:S04]  /*1b90*/  STS.U8 [R141+UR8+0x1300], R64 ;  /* 0x001300408d007988 */ /* 0x000fe80008000008 */
[----:B------:R-:W-:Y:S04]  /*1ba0*/  STS.U8 [R141+UR8+0x1500], R34 ;  /* 0x001500228d007988 */ /* 0x000fe80008000008 */
[----:B------:R-:W-:Y:S04]  /*1bb0*/  STS.U8 [R141+UR8+0x1700], R30 ;  /* 0x0017001e8d007988 */ /* 0x000fe80008000008 */
[----:B------:R-:W-:Y:S04]  /*1bc0*/  STS.U8 [R140+UR8+0x1180], R73 ;  /* 0x001180498c007988 */ /* 0x000fe80008000008 */
[----:B------:R-:W-:Y:S04]  /*1bd0*/  STS.U8 [R140+UR8+0x1380], R75 ;  /* 0x0013804b8c007988 */ /* 0x000fe80008000008 */
[----:B------:R-:W-:Y:S04]  /*1be0*/  STS.U8 [R140+UR8+0x1580], R33 ;  /* 0x001580218c007988 */ /* 0x000fe80008000008 */
[----:B------:R-:W-:Y:S01]  /*1bf0*/  STS.U8 [R140+UR8+0x1780], R29 ;  /* 0x0017801d8c007988 */ /* 0x000fe20008000008 */
[----:B------:R-:W-:Y:S06]  /*1c00*/  BAR.SYNC.DEFER_BLOCKING 0x0 ;  /* 0x0000000000007b1d */ /* 0x000fec0000010000 */
[----:B------:R-:W0:Y:S04]  /*1c10*/  LDSM.16.M88.4 R56, [R139+0x1000] ;  /* 0x001000008b38783b */ /* 0x000e280000000200 */
[----:B------:R-:W1:Y:S04]  /*1c20*/  LDSM.16.MT88.4 R76, [R138+UR8] ;  /* 0x000000088a4c783b */ /* 0x000e680008004200 */
[----:B------:R-:W2:Y:S04]  /*1c30*/  LDSM.16.MT88.4 R68, [R138+UR8+0x400] ;  /* 0x000400088a44783b */ /* 0x000ea80008004200 */
[----:B------:R-:W3:Y:S04]  /*1c40*/  LDSM.16.MT88.4 R60, [R137+UR8] ;  /* 0x00000008893c783b */ /* 0x000ee80008004200 */
[----:B------:R-:W4:Y:S04]  /*1c50*/  LDSM.16.MT88.4 R64, [R137+UR8+0x400] ;  /* 0x000400088940783b */ /* 0x000f280008004200 */
[----:B------:R-:W5:Y:S01]  /*1c60*/  LDSM.16.MT88.4 R28, [R138+UR8+0x800] ;  /* 0x000800088a1c783b */ /* 0x000f620008004200 */
[----:B0-----:R-:W-:-:S02]  /*1c70*/  F2FP.F16.E4M3.UNPACK_B R36, R56 ;  /* 0x00000038ff24723e */ /* 0x001fc400020006ff */
[----:B------:R-:W-:Y:S01]  /*1c80*/  F2FP.F16.E4M3.UNPACK_B R37, R57 ;  /* 0x00000039ff25723e */ /* 0x000fe200020006ff */
[----:B-1----:R-:W-:Y:S02]  /*1c90*/  IMAD.MOV.U32 R72, RZ, RZ, R76 ;  /* 0x000000ffff487224 */ /* 0x002fe400078e004c */
[----:B------:R-:W-:Y:S02]  /*1ca0*/  IMAD.MOV.U32 R73, RZ, RZ, R78 ;  /* 0x000000ffff497224 */ /* 0x000fe400078e004e */
[----:B--2---:R-:W-:Y:S02]  /*1cb0*/  IMAD.MOV.U32 R74, RZ, RZ, R68 ;  /* 0x000000ffff4a7224 */ /* 0x004fe400078e0044 */
[----:B------:R-:W-:Y:S02]  /*1cc0*/  IMAD.MOV.U32 R75, RZ, RZ, R70 ;  /* 0x000000ffff4b7224 */ /* 0x000fe400078e0046 */
[----:B---3--:R-:W-:Y:S02]  /*1cd0*/  IMAD.MOV.U32 R32, RZ, RZ, R60 ;  /* 0x000000ffff207224 */ /* 0x008fe400078e003c */
[----:B------:R-:W-:-:S03]  /*1ce0*/  IMAD.MOV.U32 R33, RZ, RZ, R62 ;  /* 0x000000ffff217224 */ /* 0x000fc600078e003e */
[----:B------:R-:W-:Y:S01]  /*1cf0*/  HMMA.16816.F32 R72, R72, R36, RZ ;  /* 0x000000244848723c */ /* 0x000fe200000018ff */
[----:B----4-:R-:W-:Y:S02]  /*1d00*/  IMAD.MOV.U32 R34, RZ, RZ, R64 ;  /* 0x000000ffff227224 */ /* 0x010fe400078e0040 */
[----:B------:R-:W-:Y:S02]  /*1d10*/  IMAD.MOV.U32 R35, RZ, RZ, R66 ;  /* 0x000000ffff237224 */ /* 0x000fe400078e0042 */
[----:B------:R-:W-:Y:S01]  /*1d20*/  IMAD.MOV.U32 R76, RZ, RZ, R77 ;  /* 0x000000ffff4c7224 */ /* 0x000fe200078e004d */
[----:B------:R-:W-:Y:S01]  /*1d30*/  F2FP.F16.E4M3.UNPACK_B R56, R56.H1 ;  /* 0x00000038ff38723e */ /* 0x000fe200030006ff */
[----:B------:R-:W-:-:S03]  /*1d40*/  IMAD.MOV.U32 R77, RZ, RZ, R79 ;  /* 0x000000ffff4d7224 */ /* 0x000fc600078e004f */
[----:B------:R-:W-:Y:S01]  /*1d50*/  HMMA.16816.F32 R32, R32, R36, RZ ;  /* 0x000000242020723c */ /* 0x000fe200000018ff */
[----:B------:R-:W0:Y:S01]  /*1d60*/  LDSM.16.MT88.4 R36, [R138+UR8+0xc00] ;  /* 0x000c00088a24783b */ /* 0x000e220008004200 */
[----:B------:R-:W-:Y:S01]  /*1d70*/  F2FP.F16.E4M3.UNPACK_B R57, R57.H1 ;  /* 0x00000039ff39723e */ /* 0x000fe200030006ff */
[----:B------:R-:W-:Y:S02]  /*1d80*/  IMAD.MOV.U32 R78, RZ, RZ, R69 ;  /* 0x000000ffff4e7224 */ /* 0x000fe400078e0045 */
[----:B------:R-:W-:-:S07]  /*1d90*/  IMAD.MOV.U32 R79, RZ, RZ, R71 ;  /* 0x000000ffff4f7224 */ /* 0x000fce00078e0047 */
[----:B------:R-:W-:Y:S01]  /*1da0*/  HMMA.16816.F32 R68, R76, R56, R72 ;  /* 0x000000384c44723c */ /* 0x000fe20000001848 */
[----:B------:R-:W1:Y:S04]  /*1db0*/  LDSM.16.MT88.4 R72, [R137+UR8+0x800] ;  /* 0x000800088948783b */ /* 0x000e680008004200 */
[----:B------:R-:W2:Y:S01]  /*1dc0*/  LDSM.16.MT88.4 R76, [R137+UR8+0xc00] ;  /* 0x000c0008894c783b */ /* 0x000ea20008004200 */
[----:B------:R-:W-:Y:S02]  /*1dd0*/  IMAD.MOV.U32 R60, RZ, RZ, R61 ;  /* 0x000000ffff3c7224 */ /* 0x000fe400078e003d */
[----:B------:R-:W-:Y:S02]  /*1de0*/  IMAD.MOV.U32 R61, RZ, RZ, R63 ;  /* 0x000000ffff3d7224 */ /* 0x000fe400078e003f */
[----:B------:R-:W-:-:S02]  /*1df0*/  IMAD.MOV.U32 R62, RZ, RZ, R65 ;  /* 0x000000ffff3e7224 */ /* 0x000fc400078e0041 */
[----:B------:R-:W-:-:S07]  /*1e00*/  IMAD.MOV.U32 R63, RZ, RZ, R67 ;  /* 0x000000ffff3f7224 */ /* 0x000fce00078e0043 */
[----:B------:R-:W-:Y:S01]  /*1e10*/  HMMA.16816.F32 R32, R60, R56, R32 ;  /* 0x000000383c20723c */ /* 0x000fe20000001820 */
[----:B------:R-:W-:Y:S01]  /*1e20*/  F2FP.F16.E4M3.UNPACK_B R56, R58 ;  /* 0x0000003aff38723e */ /* 0x000fe200020006ff */
[----:B-----5:R-:W-:Y:S01]  /*1e30*/  IMAD.MOV.U32 R60, RZ, RZ, R28 ;  /* 0x000000ffff3c7224 */ /* 0x020fe200078e001c */
[----:B------:R-:W-:Y:S01]  /*1e40*/  F2FP.F16.E4M3.UNPACK_B R57, R59 ;  /* 0x0000003bff39723e */ /* 0x000fe200020006ff */
[----:B------:R-:W-:Y:S02]  /*1e50*/  IMAD.MOV.U32 R61, RZ, RZ, R30 ;  /* 0x000000ffff3d7224 */ /* 0x000fe400078e001e */
[----:B0-----:R-:W-:Y:S02]  /*1e60*/  IMAD.MOV.U32 R62, RZ, RZ, R36 ;  /* 0x000000ffff3e7224 */ /* 0x001fe400078e0024 */
[----:B------:R-:W-:-:S07]  /*1e70*/  IMAD.MOV.U32 R63, RZ, RZ, R38 ;  /* 0x000000ffff3f7224 */ /* 0x000fce00078e0026 */
[----:B------:R-:W-:Y:S01]  /*1e80*/  HMMA.16816.F32 R60, R60, R56, R68 ;  /* 0x000000383c3c723c */ /* 0x000fe20000001844 */
[----:B-1----:R-:W-:Y:S02]  /*1e90*/  IMAD.MOV.U32 R64, RZ, RZ, R72 ;  /* 0x000000ffff407224 */ /* 0x002fe400078e0048 */
[----:B------:R-:W-:Y:S02]  /*1ea0*/  IMAD.MOV.U32 R65, RZ, RZ, R74 ;  /* 0x000000ffff417224 */ /* 0x000fe400078e004a */
[----:B--2---:R-:W-:Y:S02]  /*1eb0*/  IMAD.MOV.U32 R66, RZ, RZ, R76 ;  /* 0x000000ffff427224 */ /* 0x004fe400078e004c */
[----:B------:R-:W-:Y:S02]  /*1ec0*/  IMAD.MOV.U32 R67, RZ, RZ, R78 ;  /* 0x000000ffff437224 */ /* 0x000fe400078e004e */
[----:B------:R-:W-:Y:S01]  /*1ed0*/  IMAD.MOV.U32 R28, RZ, RZ, R29 ;  /* 0x000000ffff1c7224 */ /* 0x000fe200078e001d */
[----:B------:R-:W-:Y:S01]  /*1ee0*/  F2FP.F16.E4M3.UNPACK_B R58, R58.H1 ;  /* 0x0000003aff3a723e */ /* 0x000fe200030006ff */
[----:B------:R-:W-:Y:S01]  /*1ef0*/  IMAD.MOV.U32 R29, RZ, RZ, R31 ;  /* 0x000000ffff1d7224 */ /* 0x000fe200078e001f */
[----:B------:R-:W-:-:S02]  /*1f00*/  F2FP.F16.E4M3.UNPACK_B R59, R59.H1 ;  /* 0x0000003bff3b723e */ /* 0x000fc400030006ff */
[----:B------:R-:W-:Y:S01]  /*1f10*/  HMMA.16816.F32 R32, R64, R56, R32 ;  /* 0x000000384020723c */ /* 0x000fe20000001820 */
[----:B------:R-:W-:Y:S02]  /*1f20*/  IMAD.MOV.U32 R30, RZ, RZ, R37 ;  /* 0x000000ffff1e7224 */ /* 0x000fe400078e0025 */
[----:B------:R-:W-:Y:S02]  /*1f30*/  IMAD.MOV.U32 R31, RZ, RZ, R39 ;  /* 0x000000ffff1f7224 */ /* 0x000fe400078e0027 */
[----:B------:R-:W-:-:S05]  /*1f40*/  IMAD.MOV.U32 R36, RZ, RZ, R73 ;  /* 0x000000ffff247224 */ /* 0x000fca00078e0049 */
[----:B------:R-:W-:Y:S01]  /*1f50*/  HMMA.16816.F32 R28, R28, R58, R60 ;  /* 0x0000003a1c1c723c */ /* 0x000fe2000000183c */
[----:B------:R-:W-:Y:S02]  /*1f60*/  IMAD.MOV.U32 R37, RZ, RZ, R75 ;  /* 0x000000ffff257224 */ /* 0x000fe400078e004b */
[----:B------:R-:W-:Y:S02]  /*1f70*/  IMAD.MOV.U32 R38, RZ, RZ, R77 ;  /* 0x000000ffff267224 */ /* 0x000fe400078e004d */
[----:B------:R-:W-:Y:S01]  /*1f80*/  IMAD.MOV.U32 R39, RZ, RZ, R79 ;  /* 0x000000ffff277224 */ /* 0x000fe200078e004f */
[----:B------:R-:W-:Y:S01]  /*1f90*/  BAR.SYNC.DEFER_BLOCKING 0x0 ;  /* 0x0000000000007b1d */ /* 0x000fe20000010000 */
[----:B------:R-:W-:-:S05]  /*1fa0*/  IADD3 R56, P0, PT, R122, UR6, RZ ;  /* 0x000000067a387c10 */ /* 0x000fca000ff1e0ff */
[----:B------:R-:W-:Y:S01]  /*1fb0*/  HMMA.16816.F32 R32, R36, R58, R32 ;  /* 0x0000003a2420723c */ /* 0x000fe20000001820 */
[----:B------:R-:W-:Y:S01]  /*1fc0*/  IMAD.X R37, RZ, RZ, UR7, P0 ;  /* 0x00000007ff257e24 */ /* 0x000fe200080e06ff */
[CC--:B------:R-:W-:Y:S02]  /*1fd0*/  ISETP.GT.U32.AND P2, PT, R56.reuse, R143.reuse, PT ;  /* 0x0000008f3800720c */ /* 0x0c0fe40003f44070 */
[C---:B------:R-:W-:Y:S02]  /*1fe0*/  ISETP.GE.U32.AND P1, PT, R56.reuse, R143, PT ;  /* 0x0000008f3800720c */ /* 0x040fe40003f26070 */
[----:B------:R-:W-:Y:S01]  /*1ff0*/  ISETP.GT.U32.AND P4, PT, R56, R144, PT ;  /* 0x000000903800720c */ /* 0x000fe20003f84070 */
[----:B------:R-:W-:Y:S01]  /*2000*/  FMUL R28, R28, UR13 ;  /* 0x0000000d1c1c7c20 */ /* 0x000fe20008400000 */
[----:B------:R-:W-:Y:S01]  /*2010*/  ISETP.GT.U32.AND.EX P2, PT, R37, RZ, PT, P2 ;  /* 0x000000ff2500720c */ /* 0x000fe20003f44120 */
[----:B------:R-:W-:Y:S01]  /*2020*/  FMUL R36, R29, UR13 ;  /* 0x0000000d1d247c20 */ /* 0x000fe20008400000 */
[----:B------:R-:W-:Y:S01]  /*2030*/  FMUL R30, R30, UR13 ;  /* 0x0000000d1e1e7c20 */ /* 0x000fe20008400000 */
[----:B------:R-:W-:-:S02]  /*2040*/  ISETP.GE.U32.AND.EX P1, PT, R37, RZ, PT, P1 ;  /* 0x000000ff2500720c */ /* 0x000fc40003f26110 */
[----:B------:R-:W-:Y:S02]  /*2050*/  ISETP.GT.U32.AND.EX P4, PT, R37, RZ, PT, P4 ;  /* 0x000000ff2500720c */ /* 0x000fe40003f84140 */
[----:B------:R-:W-:Y:S02]  /*2060*/  FSEL R29, R28, -INF , !P2 ;  /* 0xff8000001c1d7808 */ /* 0x000fe40005000000 */
[----:B------:R-:W-:Y:S02]  /*2070*/  FSEL R28, R36, -INF , !P1 ;  /* 0xff800000241c7808 */ /* 0x000fe40004800000 */
[----:B------:R-:W-:Y:S02]  /*2080*/  FSEL R30, R30, -INF , !P4 ;  /* 0xff8000001e1e7808 */ /* 0x000fe40006000000 */
[C---:B------:R-:W-:Y:S02]  /*2090*/  ISETP.GE.U32.AND P3, PT, R56.reuse, R144, PT ;  /* 0x000000903800720c */ /* 0x040fe40003f66070 */
[----:B------:R-:W-:-:S02]  /*20a0*/  ISETP.GT.U32.AND P0, PT, R56, R145, PT ;  /* 0x000000913800720c */ /* 0x000fc40003f04070 */
[C---:B------:R-:W-:Y:S02]  /*20b0*/  ISETP.GE.U32.AND P2, PT, R56.reuse, R145, PT ;  /* 0x000000913800720c */ /* 0x040fe40003f46070 */
[CC--:B------:R-:W-:Y:S02]  /*20c0*/  ISETP.GT.U32.AND P1, PT, R56.reuse, R146.reuse, PT ;  /* 0x000000923800720c */ /* 0x0c0fe40003f24070 */
[----:B------:R-:W-:Y:S01]  /*20d0*/  ISETP.GE.U32.AND P4, PT, R56, R146, PT ;  /* 0x000000923800720c */ /* 0x000fe20003f86070 */
[----:B------:R-:W-:Y:S01]  /*20e0*/  FMUL R31, R31, UR13 ;  /* 0x0000000d1f1f7c20 */ /* 0x000fe20008400000 */
[C---:B------:R-:W-:Y:S01]  /*20f0*/  ISETP.GE.U32.AND.EX P3, PT, R37.reuse, RZ, PT, P3 ;  /* 0x000000ff2500720c */ /* 0x040fe20003f66130 */
[----:B------:R-:W-:Y:S01]  /*2100*/  FMUL R32, R32, UR13 ;  /* 0x0000000d20207c20 */ /* 0x000fe20008400000 */
[----:B------:R-:W-:Y:S01]  /*2110*/  ISETP.GT.U32.AND.EX P0, PT, R37, RZ, PT, P0 ;  /* 0x000000ff2500720c */ /* 0x000fe20003f04100 */
[----:B------:R-:W-:Y:S01]  /*2120*/  FMUL R33, R33, UR13 ;  /* 0x0000000d21217c20 */ /* 0x000fe20008400000 */
[C---:B------:R-:W-:Y:S01]  /*2130*/  ISETP.GE.U32.AND.EX P2, PT, R37.reuse, RZ, PT, P2 ;  /* 0x000000ff2500720c */ /* 0x040fe20003f46120 */
[----:B------:R-:W-:Y:S01]  /*2140*/  FMUL R36, R34, UR13 ;  /* 0x0000000d22247c20 */ /* 0x000fe20008400000 */
[----:B------:R-:W-:-:S02]  /*2150*/  ISETP.GT.U32.AND.EX P1, PT, R37, RZ, PT, P1 ;  /* 0x000000ff2500720c */ /* 0x000fc40003f24110 */
[----:B------:R-:W-:Y:S01]  /*2160*/  ISETP.GE.U32.AND.EX P4, PT, R37, RZ, PT, P4 ;  /* 0x000000ff2500720c */ /* 0x000fe20003f86140 */
[----:B------:R-:W-:Y:S01]  /*2170*/  FMUL R37, R35, UR13 ;  /* 0x0000000d23257c20 */ /* 0x000fe20008400000 */
[----:B------:R-:W-:Y:S02]  /*2180*/  FSEL R35, R31, -INF , !P3 ;  /* 0xff8000001f237808 */ /* 0x000fe40005800000 */
[----:B------:R-:W-:Y:S02]  /*2190*/  FSEL R34, R32, -INF , !P0 ;  /* 0xff80000020227808 */ /* 0x000fe40004000000 */
[----:B------:R-:W-:Y:S02]  /*21a0*/  FSEL R33, R33, -INF , !P2 ;  /* 0xff80000021217808 */ /* 0x000fe40005000000 */
[----:B------:R-:W-:Y:S02]  /*21b0*/  FSEL R31, R36, -INF , !P1 ;  /* 0xff800000241f7808 */ /* 0x000fe40004800000 */
[----:B------:R-:W-:-:S02]  /*21c0*/  FSEL R32, R37, -INF , !P4 ;  /* 0xff80000025207808 */ /* 0x000fc40006000000 */
[----:B------:R-:W-:Y:S02]  /*21d0*/  FMNMX R36, R29, R28, !PT ;  /* 0x0000001c1d247209 */ /* 0x000fe40007800000 */
[----:B------:R-:W-:Y:S02]  /*21e0*/  FMNMX R37, R30, R35, !PT ;  /* 0x000000231e257209 */ /* 0x000fe40007800000 */
[----:B------:R-:W-:Y:S02]  /*21f0*/  FMNMX R38, R34, R33, !PT ;  /* 0x0000002122267209 */ /* 0x000fe40007800000 */
[----:B------:R-:W-:Y:S01]  /*2200*/  FMNMX R39, R31, R32, !PT ;  /* 0x000000201f277209 */ /* 0x000fe20007800000 */
[----:B------:R-:W0:Y:S04]  /*2210*/  SHFL.BFLY PT, R57, R36, 0x2, 0x1f ;  /* 0x0c401f0024397f89 */ /* 0x000e2800000e0000 */
[----:B------:R-:W1:Y:S04]  /*2220*/  SHFL.BFLY PT, R56, R37, 0x2, 0x1f ;  /* 0x0c401f0025387f89 */ /* 0x000e6800000e0000 */
[----:B------:R-:W2:Y:S04]  /*2230*/  SHFL.BFLY PT, R59, R38, 0x2, 0x1f ;  /* 0x0c401f00263b7f89 */ /* 0x000ea800000e0000 */
[----:B------:R-:W3:Y:S01]  /*2240*/  SHFL.BFLY PT, R62, R39, 0x2, 0x1f ;  /* 0x0c401f00273e7f89 */ /* 0x000ee200000e0000 */
[----:B0-----:R-:W-:-:S02]  /*2250*/  FMNMX R57, R36, R57, !PT ;  /* 0x0000003924397209 */ /* 0x001fc40007800000 */
[----:B-1----:R-:W-:Y:S02]  /*2260*/  FMNMX R58, R37, R56, !PT ;  /* 0x00000038253a7209 */ /* 0x002fe40007800000 */
[----:B--2---:R-:W-:Y:S01]  /*2270*/  FMNMX R60, R38, R59, !PT ;  /* 0x0000003b263c7209 */ /* 0x004fe20007800000 */
[----:B------:R-:W0:Y:S01]  /*2280*/  SHFL.BFLY PT, R56, R57, 0x1, 0x1f ;  /* 0x0c201f0039387f89 */ /* 0x000e2200000e0000 */
[----:B---3--:R-:W-:-:S03]  /*2290*/  FMNMX R62, R39, R62, !PT ;  /* 0x0000003e273e7209 */ /* 0x008fc60007800000 */
[----:B------:R-:W1:Y:S04]  /*22a0*/  SHFL.BFLY PT, R59, R58, 0x1, 0x1f ;  /* 0x0c201f003a3b7f89 */ /* 0x000e6800000e0000 */
[----:B------:R-:W2:Y:S04]  /*22b0*/  SHFL.BFLY PT, R61, R60, 0x1, 0x1f ;  /* 0x0c201f003c3d7f89 */ /* 0x000ea800000e0000 */
[----:B------:R-:W3:Y:S01]  /*22c0*/  SHFL.BFLY PT, R63, R62, 0x1, 0x1f ;  /* 0x0c201f003e3f7f89 */ /* 0x000ee200000e0000 */
[----:B0-----:R-:W-:Y:S02]  /*22d0*/  FMNMX R56, R57, R56, !PT ;  /* 0x0000003839387209 */ /* 0x001fe40007800000 */
[----:B-1----:R-:W-:-:S03]  /*22e0*/  FMNMX R64, R58, R59, !PT ;  /* 0x0000003b3a407209 */ /* 0x002fc60007800000 */
[----:B------:R-:W-:Y:S01]  /*22f0*/  @!P6 STS [R135+0x1000], R56 ;  /* 0x001000388700e388 */ /* 0x000fe20000000800 */
[----:B--2---:R-:W-:-:S03]  /*2300*/  FMNMX R66, R60, R61, !PT ;  /* 0x0000003d3c427209 */ /* 0x004fc60007800000 */
[----:B------:R-:W-:Y:S01]  /*2310*/  @!P6 STS [R133+0x1000], R64 ;  /* 0x001000408500e388 */ /* 0x000fe20000000800 */
[----:B---3--:R-:W-:-:S03]  /*2320*/  FMNMX R68, R62, R63, !PT ;  /* 0x0000003f3e447209 */ /* 0x008fc60007800000 */
[----:B------:R-:W-:Y:S04]  /*2330*/  @!P6 STS [R131+0x1000], R66 ;  /* 0x001000428300e388 */ /* 0x000fe80000000800 */
[----:B------:R-:W-:Y:S01]  /*2340*/  @!P6 STS [R129+0x1000], R68 ;  /* 0x001000448100e388 */ /* 0x000fe20000000800 */
[----:B------:R-:W-:Y:S06]  /*2350*/  BAR.SYNC.DEFER_BLOCKING 0x0 ;  /* 0x0000000000007b1d */ /* 0x000fec0000010000 */
[----:B------:R-:W0:Y:S04]  /*2360*/  LDS R36, [R128+0x1000] ;  /* 0x0010000080247984 */ /* 0x000e280000000800 */
[----:B0-----:R-:W0:Y:S02]  /*2370*/  SHFL.BFLY PT, R37, R36, 0x2, 0x1f ;  /* 0x0c401f0024257f89 */ /* 0x001e2400000e0000 */
[----:B0-----:R-:W-:-:S05]  /*2380*/  FMNMX R37, R36, R37, !PT ;  /* 0x0000002524257209 */ /* 0x001fca0007800000 */
[----:B------:R-:W0:Y:S02]  /*2390*/  SHFL.BFLY PT, R38, R37, 0x1, 0x1f ;  /* 0x0c201f0025267f89 */ /* 0x000e2400000e0000 */
[----:B0-----:R-:W-:-:S05]  /*23a0*/  FMNMX R39, R37, R38, !PT ;  /* 0x0000002625277209 */ /* 0x001fca0007800000 */
[----:B------:R-:W-:Y:S01]  /*23b0*/  @!P6 STS [R128+0x1000], R39 ;  /* 0x001000278000e388 */ /* 0x000fe20000000800 */
[----:B------:R-:W-:Y:S06]  /*23c0*/  BAR.SYNC.DEFER_BLOCKING 0x0 ;  /* 0x0000000000007b1d */ /* 0x000fec0000010000 */
[----:B------:R-:W0:Y:S04]  /*23d0*/  LDS R156, [R136+0x1000] ;  /* 0x00100000889c7984 */ /* 0x000e280000000800 */
[----:B------:R-:W1:Y:S04]  /*23e0*/  LDS R157, [R134+0x1000] ;  /* 0x00100000869d7984 */ /* 0x000e680000000800 */
[----:B------:R-:W2:Y:S04]  /*23f0*/  LDS R154, [R132+0x1000] ;  /* 0x00100000849a7984 */ /* 0x000ea80000000800 */
[----:B------:R-:W3:Y:S01]  /*2400*/  LDS R155, [R130+0x1000] ;  /* 0x00100000829b7984 */ /* 0x000ee20000000800 */
[----:B0-----:R-:W-:-:S02]  /*2410*/  FMNMX R156, R156, R153, !PT ;  /* 0x000000999c9c7209 */ /* 0x001fc40007800000 */
[----:B-1----:R-:W-:-:S03]  /*2420*/  FMNMX R157, R157, R152, !PT ;  /* 0x000000989d9d7209 */ /* 0x002fc60007800000 */
[--C-:B------:R-:W-:Y:S01]  /*2430*/  FADD R29, R29, -R156.reuse ;  /* 0x8000009c1d1d7221 */ /* 0x100fe20000000000 */
[----:B--2---:R-:W-:Y:S01]  /*2440*/  FMNMX R154, R154, R151, !PT ;  /* 0x000000979a9a7209 */ /* 0x004fe20007800000 */
[----:B------:R-:W-:Y:S01]  /*2450*/  FADD R28, R28, -R156 ;  /* 0x8000009c1c1c7221 */ /* 0x000fe20000000000 */
[----:B---3--:R-:W-:Y:S01]  /*2460*/  FMNMX R155, R155, R150, !PT ;  /* 0x000000969b9b7209 */ /* 0x008fe20007800000 */
[--C-:B------:R-:W-:Y:S01]  /*2470*/  FADD R30, R30, -R157.reuse ;  /* 0x8000009d1e1e7221 */ /* 0x100fe20000000000 */
[----:B------:R-:W-:Y:S01]  /*2480*/  FADD R35, R35, -R157 ;  /* 0x8000009d23237221 */ /* 0x000fe20000000000 */
[--C-:B------:R-:W-:Y:S01]  /*2490*/  FADD R34, R34, -R154.reuse ;  /* 0x8000009a22227221 */ /* 0x100fe20000000000 */
[----:B------:R-:W-:Y:S01]  /*24a0*/  FADD R33, R33, -R154 ;  /* 0x8000009a21217221 */ /* 0x000fe20000000000 */
[--C-:B------:R-:W-:Y:S01]  /*24b0*/  FADD R31, R31, -R155.reuse ;  /* 0x8000009b1f1f7221 */ /* 0x100fe20000000000 */
[----:B------:R-:W-:Y:S01]  /*24c0*/  FADD R32, R32, -R155 ;  /* 0x8000009b20207221 */ /* 0x000fe20000000000 */
[----:B------:R-:W-:Y:S01]  /*24d0*/  FMUL R29, R29, 1.4426950216293334961 ;  /* 0x3fb8aa3b1d1d7820 */ /* 0x000fe20000400000 */
[----:B------:R-:W-:Y:S01]  /*24e0*/  FMUL R28, R28, 1.4426950216293334961 ;  /* 0x3fb8aa3b1c1c7820 */ /* 0x000fe20000400000 */
[----:B------:R-:W-:Y:S01]  /*24f0*/  FMUL R30, R30, 1.4426950216293334961 ;  /* 0x3fb8aa3b1e1e7820 */ /* 0x000fe20000400000 */
[----:B------:R-:W-:Y:S01]  /*2500*/  FMUL R35, R35, 1.4426950216293334961 ;  /* 0x3fb8aa3b23237820 */ /* 0x000fe20000400000 */
[----:B------:R-:W-:Y:S01]  /*2510*/  FMUL R34, R34, 1.4426950216293334961 ;  /* 0x3fb8aa3b22227820 */ /* 0x000fe20000400000 */
[----:B------:R-:W-:Y:S01]  /*2520*/  FMUL R33, R33, 1.4426950216293334961 ;  /* 0x3fb8aa3b21217820 */ /* 0x000fe20000400000 */
[----:B------:R-:W-:Y:S01]  /*2530*/  FMUL R31, R31, 1.4426950216293334961 ;  /* 0x3fb8aa3b1f1f7820 */ /* 0x000fe20000400000 */
[----:B------:R-:W-:Y:S01]  /*2540*/  FMUL R32, R32, 1.4426950216293334961 ;  /* 0x3fb8aa3b20207820 */ /* 0x000fe20000400000 */
[----:B------:R-:W-:Y:S08]  /*2550*/  MUFU.EX2 R62, R29 ;  /* 0x0000001d003e7308 */ /* 0x000ff00000000800 */
[----:B------:R-:W0:Y:S08]  /*2560*/  MUFU.EX2 R65, R28 ;  /* 0x0000001c00417308 */ /* 0x000e300000000800 */
[----:B------:R-:W-:Y:S08]  /*2570*/  MUFU.EX2 R67, R30 ;  /* 0x0000001e00437308 */ /* 0x000ff00000000800 */
[----:B------:R-:W1:Y:S08]  /*2580*/  MUFU.EX2 R66, R35 ;  /* 0x0000002300427308 */ /* 0x000e700000000800 */
[----:B------:R-:W-:Y:S08]  /*2590*/  MUFU.EX2 R68, R34 ;  /* 0x0000002200447308 */ /* 0x000ff00000000800 */
[----:B------:R-:W2:Y:S08]  /*25a0*/  MUFU.EX2 R63, R33 ;  /* 0x00000021003f7308 */ /* 0x000eb00000000800 */
[----:B------:R-:W-:Y:S08]  /*25b0*/  MUFU.EX2 R61, R31 ;  /* 0x0000001f003d7308 */ /* 0x000ff00000000800 */
[----:B------:R-:W3:Y:S01]  /*25c0*/  MUFU.EX2 R64, R32 ;  /* 0x0000002000407308 */ /* 0x000ee20000000800 */
[----:B0-----:R-:W-:Y:S01]  /*25d0*/  FADD R28, R62, R65 ;  /* 0x000000413e1c7221 */ /* 0x001fe20000000000 */
[----:B-1----:R-:W-:Y:S01]  /*25e0*/  FADD R29, R67, R66 ;  /* 0x00000042431d7221 */ /* 0x002fe20000000000 */
[----:B--2---:R-:W-:-:S03]  /*25f0*/  FADD R30, R68, R63 ;  /* 0x0000003f441e7221 */ /* 0x004fc60000000000 */
[----:B------:R-:W0:Y:S04]  /*2600*/  SHFL.BFLY PT, R35, R28, 0x2, 0x1f ;  /* 0x0c401f001c237f89 */ /* 0x000e2800000e0000 */
[----:B------:R-:W1:Y:S01]  /*2610*/  SHFL.BFLY PT, R36, R29, 0x2, 0x1f ;  /* 0x0c401f001d247f89 */ /* 0x000e6200000e0000 */
[----:B---3--:R-:W-:-:S03]  /*2620*/  FADD R34, R61, R64 ;  /* 0x000000403d227221 */ /* 0x008fc60000000000 */
[----:B------:R-:W2:Y:S04]  /*2630*/  SHFL.BFLY PT, R33, R30, 0x2, 0x1f ;  /* 0x0c401f001e217f89 */ /* 0x000ea800000e0000 */
[----:B------:R-:W3:Y:S01]  /*2640*/  SHFL.BFLY PT, R37, R34, 0x2, 0x1f ;  /* 0x0c401f0022257f89 */ /* 0x000ee200000e0000 */
[----:B0-----:R-:W-:Y:S01]  /*2650*/  FADD R35, R28, R35 ;  /* 0x000000231c237221 */ /* 0x001fe20000000000 */
[----:B-1----:R-:W-:-:S04]  /*2660*/  FADD R36, R29, R36 ;  /* 0x000000241d247221 */ /* 0x002fc80000000000 */
[----:B------:R-:W0:Y:S01]  /*2670*/  SHFL.BFLY PT, R32, R35, 0x1, 0x1f ;  /* 0x0c201f0023207f89 */ /* 0x000e2200000e0000 */
[----:B--2---:R-:W-:-:S03]  /*2680*/  FADD R33, R30, R33 ;  /* 0x000000211e217221 */ /* 0x004fc60000000000 */
[----:B------:R-:W1:Y:S01]  /*2690*/  SHFL.BFLY PT, R31, R36, 0x1, 0x1f ;  /* 0x0c201f00241f7f89 */ /* 0x000e6200000e0000 */
[----:B---3--:R-:W-:-:S03]  /*26a0*/  FADD R37, R34, R37 ;  /* 0x0000002522257221 */ /* 0x008fc60000000000 */
[----:B------:R-:W2:Y:S04]  /*26b0*/  SHFL.BFLY PT, R38, R33, 0x1, 0x1f ;  /* 0x0c201f0021267f89 */ /* 0x000ea800000e0000 */
[----:B------:R-:W3:Y:S01]  /*26c0*/  SHFL.BFLY PT, R28, R37, 0x1, 0x1f ;  /* 0x0c201f00251c7f89 */ /* 0x000ee200000e0000 */
[----:B0-----:R-:W-:Y:S01]  /*26d0*/  FADD R56, R35, R32 ;  /* 0x0000002023387221 */ /* 0x001fe20000000000 */
[----:B------:R-:W-:Y:S01]  /*26e0*/  BAR.SYNC.DEFER_BLOCKING 0x0 ;  /* 0x0000000000007b1d */ /* 0x000fe20000010000 */
[----:B-1----:R-:W-:Y:S01]  /*26f0*/  FADD R58, R36, R31 ;  /* 0x0000001f243a7221 */ /* 0x002fe20000000000 */
[----:B--2---:R-:W-:Y:S01]  /*2700*/  FADD R38, R33, R38 ;  /* 0x0000002621267221 */ /* 0x004fe20000000000 */
[----:B---3--:R-:W-:-:S03]  /*2710*/  FADD R34, R37, R28 ;  /* 0x0000001c25227221 */ /* 0x008fc60000000000 */
[----:B------:R-:W-:Y:S04]  /*2720*/  @!P6 STS [R135+0x1000], R56 ;  /* 0x001000388700e388 */ /* 0x000fe80000000800 */
[----:B------:R-:W-:Y:S04]  /*2730*/  @!P6 STS [R133+0x1000], R58 ;  /* 0x0010003a8500e388 */ /* 0x000fe80000000800 */
[----:B------:R-:W-:Y:S04]  /*2740*/  @!P6 STS [R131+0x1000], R38 ;  /* 0x001000268300e388 */ /* 0x000fe80000000800 */
[----:B------:R-:W-:Y:S01]  /*2750*/  @!P6 STS [R129+0x1000], R34 ;  /* 0x001000228100e388 */ /* 0x000fe20000000800 */
[----:B------:R-:W-:Y:S06]  /*2760*/  BAR.SYNC.DEFER_BLOCKING 0x0 ;  /* 0x0000000000007b1d */ /* 0x000fec0000010000 */
[----:B------:R-:W0:Y:S04]  /*2770*/  LDS R28, [R128+0x1000] ;  /* 0x00100000801c7984 */ /* 0x000e280000000800 */
[----:B0-----:R-:W0:Y:S02]  /*2780*/  SHFL.BFLY PT, R29, R28, 0x2, 0x1f ;  /* 0x0c401f001c1d7f89 */ /* 0x001e2400000e0000 */
[----:B0-----:R-:W-:-:S05]  /*2790*/  FADD R29, R28, R29 ;  /* 0x0000001d1c1d7221 */ /* 0x001fca0000000000 */
[----:B------:R-:W0:Y:S01]  /*27a0*/  SHFL.BFLY PT, R32, R29, 0x1, 0x1f ;  /* 0x0c201f001d207f89 */ /* 0x000e2200000e0000 */
[----:B------:R-:W-:Y:S02]  /*27b0*/  USHF.R.S32.HI UR12, URZ, 0x1f, UR5 ;  /* 0x0000001fff0c7899 */ /* 0x000fe40008011405 */
[----:B------:R-:W-:Y:S02]  /*27c0*/  IADD3 R30, P0, PT, R88, UR5, RZ ;  /* 0x00000005581e7c10 */ /* 0x000fe4000ff1e0ff */
[----:B------:R-:W-:Y:S02]  /*27d0*/  IADD3 R56, P1, PT, R90, UR5, RZ ;  /* 0x000000055a387c10 */ /* 0x000fe4000ff3e0ff */
[----:B------:R-:W-:Y:S01]  /*27e0*/  IADD3.X R31, PT, PT, R87, UR12, RZ, P0, !PT ;  /* 0x0000000c571f7c10 */ /* 0x000fe200087fe4ff */
[----:B0-----:R-:W-:-:S05]  /*27f0*/  FADD R33, R29, R32 ;  /* 0x000000201d217221 */ /* 0x001fca0000000000 */
[----:B------:R0:W-:Y:S01]  /*2800*/  @!P6 STS [R128+0x1000], R33 ;  /* 0x001000218000e388 */ /* 0x0001e20000000800 */
[----:B------:R-:W-:Y:S01]  /*2810*/  BAR.SYNC.DEFER_BLOCKING 0x0 ;  /* 0x0000000000007b1d */ /* 0x000fe20000010000 */
[----:B------:R-:W-:Y:S02]  /*2820*/  IADD3 R38, P0, PT, R92, UR5, RZ ;  /* 0x000000055c267c10 */ /* 0x000fe4000ff1e0ff */
[----:B------:R-:W-:Y:S02]  /*2830*/  IADD3.X R57, PT, PT, R89, UR12, RZ, P1, !PT ;  /* 0x0000000c59397c10 */ /* 0x000fe40008ffe4ff */
[----:B------:R-:W-:Y:S02]  /*2840*/  IADD3.X R39, PT, PT, R91, UR12, RZ, P0, !PT ;  /* 0x0000000c5b277c10 */ /* 0x000fe400087fe4ff */
[----:B------:R-:W-:Y:S02]  /*2850*/  IADD3 R34, P0, PT, R96, UR5, RZ ;  /* 0x0000000560227c10 */ /* 0x000fe4000ff1e0ff */
[----:B------:R-:W-:-:S02]  /*2860*/  IADD3 R36, P1, PT, R94, UR5, RZ ;  /* 0x000000055e247c10 */ /* 0x000fc4000ff3e0ff */
[----:B------:R-:W-:Y:S02]  /*2870*/  IADD3.X R35, PT, PT, R95, UR12, RZ, P0, !PT ;  /* 0x0000000c5f237c10 */ /* 0x000fe400087fe4ff */
[----:B------:R-:W-:Y:S02]  /*2880*/  IADD3.X R37, PT, PT, R93, UR12, RZ, P1, !PT ;  /* 0x0000000c5d257c10 */ /* 0x000fe40008ffe4ff */
[----:B------:R-:W-:Y:S02]  /*2890*/  IADD3 R32, P0, PT, R100, UR5, RZ ;  /* 0x0000000564207c10 */ /* 0x000fe4000ff1e0ff */
[----:B------:R-:W-:Y:S02]  /*28a0*/  IADD3 R28, P1, PT, R98, UR5, RZ ;  /* 0x00000005621c7c10 */ /* 0x000fe4000ff3e0ff */
[----:B0-----:R-:W-:Y:S02]  /*28b0*/  IADD3.X R33, PT, PT, R99, UR12, RZ, P0, !PT ;  /* 0x0000000c63217c10 */ /* 0x001fe400087fe4ff */
[----:B------:R-:W-:Y:S01]  /*28c0*/  IADD3.X R29, PT, PT, R97, UR12, RZ, P1, !PT ;  /* 0x0000000c611d7c10 */ /* 0x000fe20008ffe4ff */
[----:B------:R0:W2:Y:S04]  /*28d0*/  LDG.E.U8 R59, desc[UR10][R56.64] ;  /* 0x0000000a383b7981 */ /* 0x0000a8000c1e1100 */
[----:B------:R1:W3:Y:S04]  /*28e0*/  LDG.E.U8 R58, desc[UR10][R30.64] ;  /* 0x0000000a1e3a7981 */ /* 0x0002e8000c1e1100 */
[----:B------:R4:W5:Y:S01]  /*28f0*/  LDG.E.U8 R69, desc[UR10][R36.64] ;  /* 0x0000000a24457981 */ /* 0x000962000c1e1100 */
[----:B0-----:R-:W-:-:S03]  /*2900*/  IADD3 R56, P0, PT, R104, UR5, RZ ;  /* 0x0000000568387c10 */ /* 0x001fc6000ff1e0ff */
[----:B------:R0:W2:Y:S01]  /*2910*/  LDG.E.U8 R60, desc[UR10][R38.64] ;  /* 0x0000000a263c7981 */ /* 0x0000a2000c1e1100 */
[----:B-1----:R-:W-:Y:S02]  /*2920*/  IADD3 R30, P1, PT, R102, UR5, RZ ;  /* 0x00000005661e7c10 */ /* 0x002fe4000ff3e0ff */
[----:B------:R-:W-:Y:S01]  /*2930*/  IADD3.X R57, PT, PT, R103, UR12, RZ, P0, !PT ;  /* 0x0000000c67397c10 */ /* 0x000fe200087fe4ff */
[----:B------:R1:W5:Y:S01]  /*2940*/  LDG.E.U8 R72, desc[UR10][R32.64] ;  /* 0x0000000a20487981 */ /* 0x000362000c1e1100 */
[----:B------:R-:W-:Y:S02]  /*2950*/  IADD3.X R31, PT, PT, R101, UR12, RZ, P1, !PT ;  /* 0x0000000c651f7c10 */ /* 0x000fe40008ffe4ff */
[----:B----4-:R-:W-:Y:S01]  /*2960*/  IADD3 R36, P0, PT, R108, UR5, RZ ;  /* 0x000000056c247c10 */ /* 0x010fe2000ff1e0ff */
[----:B------:R4:W5:Y:S01]  /*2970*/  LDG.E.U8 R70, desc[UR10][R34.64] ;  /* 0x0000000a22467981 */ /* 0x000962000c1e1100 */
[----:B0-----:R-:W-:Y:S02]  /*2980*/  IADD3 R38, P1, PT, R106, UR5, RZ ;  /* 0x000000056a267c10 */ /* 0x001fe4000ff3e0ff */
[----:B------:R-:W-:Y:S01]  /*2990*/  IADD3.X R37, PT, PT, R107, UR12, RZ, P0, !PT ;  /* 0x0000000c6b257c10 */ /* 0x000fe200087fe4ff */
[----:B------:R0:W5:Y:S01]  /*29a0*/  LDG.E.U8 R71, desc[UR10][R28.64] ;  /* 0x0000000a1c477981 */ /* 0x000162000c1e1100 */
[----:B------:R-:W-:-:S02]  /*29b0*/  IADD3.X R39, PT, PT, R105, UR12, RZ, P1, !PT ;  /* 0x0000000c69277c10 */ /* 0x000fc40008ffe4ff */
[----:B-1----:R-:W-:Y:S01]  /*29c0*/  IADD3 R32, P0, PT, R110, UR5, RZ ;  /* 0x000000056e207c10 */ /* 0x002fe2000ff1e0ff */
[----:B------:R1:W5:Y:S01]  /*29d0*/  LDG.E.U8 R74, desc[UR10][R56.64] ;  /* 0x0000000a384a7981 */ /* 0x000362000c1e1100 */
[----:B----4-:R-:W-:Y:S02]  /*29e0*/  IADD3 R34, P1, PT, R112, UR5, RZ ;  /* 0x0000000570227c10 */ /* 0x010fe4000ff3e0ff */
[----:B------:R-:W-:Y:S01]  /*29f0*/  IADD3.X R33, PT, PT, R109, UR12, RZ, P0, !PT ;  /* 0x0000000c6d217c10 */ /* 0x000fe200087fe4ff */
[----:B------:R4:W5:Y:S01]  /*2a00*/  LDG.E.U8 R73, desc[UR10][R30.64] ;  /* 0x0000000a1e497981 */ /* 0x000962000c1e1100 */
[----:B0-----:R-:W-:Y:S02]  /*2a10*/  IADD3 R28, P2, PT, R116, UR5, RZ ;  /* 0x00000005741c7c10 */ /* 0x001fe4000ff5e0ff */
[----:B------:R-:W-:Y:S01]  /*2a20*/  IADD3.X R35, PT, PT, R111, UR12, RZ, P1, !PT ;  /* 0x0000000c6f237c10 */ /* 0x000fe20008ffe4ff */
[----:B------:R0:W5:Y:S01]  /*2a30*/  LDG.E.U8 R76, desc[UR10][R36.64] ;  /* 0x0000000a244c7981 */ /* 0x000162000c1e1100 */
[----:B-1----:R-:W-:-:S02]  /*2a40*/  IADD3 R56, P0, PT, R118, UR5, RZ ;  /* 0x0000000576387c10 */ /* 0x002fc4000ff1e0ff */
[----:B------:R-:W-:Y:S01]  /*2a50*/  IADD3.X R29, PT, PT, R115, UR12, RZ, P2, !PT ;  /* 0x0000000c731d7c10 */ /* 0x000fe200097fe4ff */
[----:B------:R-:W5:Y:S01]  /*2a60*/  LDG.E.U8 R34, desc[UR10][R34.64] ;  /* 0x0000000a22227981 */ /* 0x000f62000c1e1100 */
[----:B----4-:R-:W-:Y:S02]  /*2a70*/  IADD3 R30, P1, PT, R114, UR5, RZ ;  /* 0x00000005721e7c10 */ /* 0x010fe4000ff3e0ff */
[----:B------:R-:W-:Y:S01]  /*2a80*/  IADD3.X R57, PT, PT, R117, UR12, RZ, P0, !PT ;  /* 0x0000000c75397c10 */ /* 0x000fe200087fe4ff */
[----:B------:R-:W4:Y:S01]  /*2a90*/  LDG.E.U8 R28, desc[UR10][R28.64] ;  /* 0x0000000a1c1c7981 */ /* 0x000f22000c1e1100 */
[----:B------:R-:W-:-:S03]  /*2aa0*/  IADD3.X R31, PT, PT, R113, UR12, RZ, P1, !PT ;  /* 0x0000000c711f7c10 */ /* 0x000fc60008ffe4ff */
[----:B------:R1:W4:Y:S04]  /*2ab0*/  LDG.E.U8 R75, desc[UR10][R38.64] ;  /* 0x0000000a264b7981 */ /* 0x000328000c1e1100 */
[----:B------:R0:W4:Y:S04]  /*2ac0*/  LDG.E.U8 R77, desc[UR10][R32.64] ;  /* 0x0000000a204d7981 */ /* 0x000128000c1e1100 */
[----:B------:R-:W4:Y:S04]  /*2ad0*/  LDG.E.U8 R79, desc[UR10][R30.64] ;  /* 0x0000000a1e4f7981 */ /* 0x000f28000c1e1100 */
[----:B------:R1:W4:Y:S04]  /*2ae0*/  LDG.E.U8 R57, desc[UR10][R56.64] ;  /* 0x0000000a38397981 */ /* 0x000328000c1e1100 */
[----:B0-----:R-:W-:Y:S04]  /*2af0*/  LDS R36, [R136+0x1000] ;  /* 0x0010000088247984 */ /* 0x001fe80000000800 */
[----:B------:R-:W-:Y:S04]  /*2b00*/  LDS R37, [R134+0x1000] ;  /* 0x0010000086257984 */ /* 0x000fe80000000800 */
[----:B-1----:R-:W-:Y:S04]  /*2b10*/  LDS R38, [R132+0x1000] ;  /* 0x0010000084267984 */ /* 0x002fe80000000800 */
[----:B------:R-:W-:Y:S01]  /*2b20*/  LDS R39, [R130+0x1000] ;  /* 0x0010000082277984 */ /* 0x000fe20000000800 */
[----:B------:R-:W-:Y:S01]  /*2b30*/  BAR.SYNC.DEFER_BLOCKING 0x0 ;  /* 0x0000000000007b1d */ /* 0x000fe20000010000 */
[----:B------:R-:W-:-:S02]  /*2b40*/  F2FP.SATFINITE.E4M3.F32.PACK_AB_MERGE_C R62, R65, R62, RZ ;  /* 0x0000003e413e723e */ /* 0x000fc400048070ff */
[----:B------:R-:W-:Y:S02]  /*2b50*/  F2FP.SATFINITE.E4M3.F32.PACK_AB_MERGE_C R66, R66, R67, RZ ;  /* 0x000000434242723e */ /* 0x000fe400048070ff */
[----:B------:R-:W-:Y:S02]  /*2b60*/  F2FP.SATFINITE.E4M3.F32.PACK_AB_MERGE_C R63, R63, R68, RZ ;  /* 0x000000443f3f723e */ /* 0x000fe400048070ff */
[----:B------:R-:W-:Y:S02]  /*2b70*/  F2FP.SATFINITE.E4M3.F32.PACK_AB_MERGE_C R35, R64, R61, RZ ;  /* 0x0000003d4023723e */ /* 0x000fe400048070ff */
[----:B------:R-:W-:Y:S02]  /*2b80*/  F2FP.F16.E4M3.UNPACK_B R32, R62 ;  /* 0x0000003eff20723e */ /* 0x000fe400020006ff */
[----:B------:R-:W-:Y:S02]  /*2b90*/  F2FP.F16.E4M3.UNPACK_B R33, R66 ;  /* 0x00000042ff21723e */ /* 0x000fe400020006ff */
[----:B------:R-:W-:Y:S01]  /*2ba0*/  F2FP.F16.E4M3.UNPACK_B R35, R35 ;  /* 0x00000023ff23723e */ /* 0x000fe200020006ff */
[----:B------:R-:W-:-:S04]  /*2bb0*/  FADD R56, -R156, R153 ;  /* 0x000000999c387221 */ /* 0x000fc80000000100 */
[----:B------:R-:W-:-:S06]  /*2bc0*/  FMUL R56, R56, 1.4426950216293334961 ;  /* 0x3fb8aa3b38387820 */ /* 0x000fcc0000400000 */
[----:B------:R-:W0:Y:S02]  /*2bd0*/  MUFU.EX2 R56, R56 ;  /* 0x0000003800387308 */ /* 0x000e240000000800 */
[C---:B0-----:R-:W-:Y:S01]  /*2be0*/  FMUL R48, R56.reuse, R48 ;  /* 0x0000003038307220 */ /* 0x041fe20000400000 */
[C---:B------:R-:W-:Y:S01]  /*2bf0*/  FMUL R49, R56.reuse, R49 ;  /* 0x0000003138317220 */ /* 0x040fe20000400000 */
[C---:B------:R-:W-:Y:S01]  /*2c00*/  FMUL R44, R56.reuse, R44 ;  /* 0x0000002c382c7220 */ /* 0x040fe20000400000 */
[----:B------:R-:W-:Y:S01]  /*2c10*/  FMUL R45, R56, R45 ;  /* 0x0000002d382d7220 */ /* 0x000fe20000400000 */
[----:B---3--:R-:W-:Y:S04]  /*2c20*/  STS.U8 [R149+UR8+0x1000], R58 ;  /* 0x0010003a95007988 */ /* 0x008fe80008000008 */
[----:B--2---:R-:W-:Y:S04]  /*2c30*/  STS.U8 [R149+UR8+0x1100], R60 ;  /* 0x0011003c95007988 */ /* 0x004fe80008000008 */
[----:B-----5:R-:W-:Y:S04]  /*2c40*/  STS.U8 [R149+UR8+0x1300], R72 ;  /* 0x0013004895007988 */ /* 0x020fe80008000008 */
[----:B------:R-:W-:Y:S04]  /*2c50*/  STS.U8 [R149+UR8+0x1200], R70 ;  /* 0x0012004695007988 */ /* 0x000fe80008000008 */
[----:B------:R-:W-:Y:S04]  /*2c60*/  STS.U8 [R149+UR8+0x1400], R74 ;  /* 0x0014004a95007988 */ /* 0x000fe80008000008 */
[----:B------:R-:W-:Y:S04]  /*2c70*/  STS.U8 [R149+UR8+0x1500], R76 ;  /* 0x0015004c95007988 */ /* 0x000fe80008000008 */
[----:B------:R0:W-:Y:S04]  /*2c80*/  STS.U8 [R149+UR8+0x1600], R34 ;  /* 0x0016002295007988 */ /* 0x0001e80008000008 */
        /* <DEDUP_REMOVED lines=8> */
[----:B------:R1:W-:Y:S01]  /*2d10*/  STS.U8 [R142+UR8+0x1780], R57 ;  /* 0x001780398e007988 */ /* 0x0003e20008000008 */
[----:B------:R-:W-:Y:S01]  /*2d20*/  BAR.SYNC.DEFER_BLOCKING 0x0 ;  /* 0x0000000000007b1d */ /* 0x000fe20000010000 */
[----:B0-----:R-:W-:-:S05]  /*2d30*/  F2FP.F16.E4M3.UNPACK_B R34, R63 ;  /* 0x0000003fff22723e */ /* 0x001fca00020006ff */
[----:B------:R-:W0:Y:S02]  /*2d40*/  LDSM.16.M88.4 R28, [R127+0x1000] ;  /* 0x001000007f1c783b */ /* 0x000e240000000200 */
[----:B------:R-:W-:Y:S06]  /*2d50*/  BAR.SYNC.DEFER_BLOCKING 0x0 ;  /* 0x0000000000007b1d */ /* 0x000fec0000010000 */
[----:B------:R2:W-:Y:S02]  /*2d60*/  STSM.16.M88.4 [R126+0x1000], R32 ;  /* 0x001000207e007844 */ /* 0x0005e40000000200 */
[----:B------:R-:W-:Y:S01]  /*2d70*/  BAR.SYNC.DEFER_BLOCKING 0x0 ;  /* 0x0000000000007b1d */ /* 0x000fe20000010000 */
[----:B-1----:R-:W-:-:S04]  /*2d80*/  FADD R57, -R157, R152 ;  /* 0x000000989d397221 */ /* 0x002fc80000000100 */
[----:B------:R-:W-:Y:S01]  /*2d90*/  FMUL R57, R57, 1.4426950216293334961 ;  /* 0x3fb8aa3b39397820 */ /* 0x000fe20000400000 */
[----:B------:R-:W1:Y:S04]  /*2da0*/  LDS.64 R70, [R125+UR8+0x1000] ;  /* 0x001000087d467984 */ /* 0x000e680008000a00 */
[----:B------:R-:W3:Y:S04]  /*2db0*/  LDS.64 R74, [R125+UR8+0x1200] ;  /* 0x001200087d4a7984 */ /* 0x000ee80008000a00 */
[----:B------:R-:W4:Y:S04]  /*2dc0*/  LDS.64 R68, [R124+UR8+0x1000] ;  /* 0x001000087c447984 */ /* 0x000f280008000a00 */
[----:B------:R-:W5:Y:S04]  /*2dd0*/  LDS.64 R72, [R124+UR8+0x1200] ;  /* 0x001200087c487984 */ /* 0x000f680008000a00 */
[----:B------:R-:W5:Y:S04]  /*2de0*/  LDS.64 R62, [R125+UR8+0x1400] ;  /* 0x001400087d3e7984 */ /* 0x000f680008000a00 */
[----:B------:R-:W5:Y:S04]  /*2df0*/  LDS.64 R66, [R125+UR8+0x1600] ;  /* 0x001600087d427984 */ /* 0x000f680008000a00 */
[----:B------:R-:W5:Y:S04]  /*2e00*/  LDS.64 R60, [R124+UR8+0x1400] ;  /* 0x001400087c3c7984 */ /* 0x000f680008000a00 */
[----:B------:R-:W5:Y:S01]  /*2e10*/  LDS.64 R64, [R124+UR8+0x1600] ;  /* 0x001600087c407984 */ /* 0x000f620008000a00 */
[----:B--2---:R-:W-:Y:S01]  /*2e20*/  FADD R32, -R154, R151 ;  /* 0x000000979a207221 */ /* 0x004fe20000000100 */
[----:B------:R-:W2:Y:S03]  /*2e30*/  MUFU.EX2 R57, R57 ;  /* 0x0000003900397308 */ /* 0x000ea60000000800 */
[----:B------:R-:W-:Y:S01]  /*2e40*/  FMUL R58, R32, 1.4426950216293334961 ;  /* 0x3fb8aa3b203a7820 */ /* 0x000fe20000400000 */
[----:B------:R-:W-:-:S04]  /*2e50*/  FADD R32, -R155, R150 ;  /* 0x000000969b207221 */ /* 0x000fc80000000100 */
[----:B------:R-:W-:Y:S01]  /*2e60*/  FMUL R59, R32, 1.4426950216293334961 ;  /* 0x3fb8aa3b203b7820 */ /* 0x000fe20000400000 */
[----:B------:R-:W5:Y:S08]  /*2e70*/  MUFU.EX2 R58, R58 ;  /* 0x0000003a003a7308 */ /* 0x000f700000000800 */
[----:B------:R-:W5:Y:S01]  /*2e80*/  MUFU.EX2 R59, R59 ;  /* 0x0000003b003b7308 */ /* 0x000f620000000800 */
[C---:B--2---:R-:W-:Y:S01]  /*2e90*/  FMUL R50, R57.reuse, R50 ;  /* 0x0000003239327220 */ /* 0x044fe20000400000 */
[----:B------:R-:W-:Y:S01]  /*2ea0*/  FMUL R51, R57, R51 ;  /* 0x0000003339337220 */ /* 0x000fe20000400000 */
[----:B0-----:R-:W-:Y:S01]  /*2eb0*/  F2FP.F16.E4M3.UNPACK_B R76, R28 ;  /* 0x0000001cff4c723e */ /* 0x001fe200020006ff */
[----:B-1----:R-:W-:Y:S01]  /*2ec0*/  IMAD.MOV.U32 R32, RZ, RZ, R70 ;  /* 0x000000ffff207224 */ /* 0x002fe200078e0046 */
[----:B------:R-:W-:Y:S01]  /*2ed0*/  F2FP.F16.E4M3.UNPACK_B R77, R29 ;  /* 0x0000001dff4d723e */ /* 0x000fe200020006ff */
[----:B---3--:R-:W-:-:S02]  /*2ee0*/  IMAD.MOV.U32 R33, RZ, RZ, R74 ;  /* 0x000000ffff217224 */ /* 0x008fc400078e004a */
[----:B----4-:R-:W-:Y:S02]  /*2ef0*/  IMAD.MOV.U32 R34, RZ, RZ, R68 ;  /* 0x000000ffff227224 */ /* 0x010fe400078e0044 */
[----:B-----5:R-:W-:Y:S02]  /*2f00*/  IMAD.MOV.U32 R35, RZ, RZ, R72 ;  /* 0x000000ffff237224 */ /* 0x020fe400078e0048 */
[C---:B------:R-:W-:Y:S01]  /*2f10*/  FMUL R52, R58.reuse, R52 ;  /* 0x000000343a347220 */ /* 0x040fe20000400000 */
[----:B------:R-:W-:-:S04]  /*2f20*/  FMUL R53, R58, R53 ;  /* 0x000000353a357220 */ /* 0x000fc80000400000 */
[----:B------:R-:W-:Y:S01]  /*2f30*/  HMMA.16816.F32 R48, R32, R76, R48 ;  /* 0x0000004c2030723c */ /* 0x000fe20000001830 */
[C---:B------:R-:W-:Y:S01]  /*2f40*/  FMUL R54, R59.reuse, R54 ;  /* 0x000000363b367220 */ /* 0x040fe20000400000 */
[----:B------:R-:W-:Y:S01]  /*2f50*/  FMUL R55, R59, R55 ;  /* 0x000000373b377220 */ /* 0x000fe20000400000 */
[----:B------:R-:W-:Y:S02]  /*2f60*/  IMAD.MOV.U32 R32, RZ, RZ, R62 ;  /* 0x000000ffff207224 */ /* 0x000fe400078e003e */
[----:B------:R-:W-:Y:S02]  /*2f70*/  IMAD.MOV.U32 R33, RZ, RZ, R66 ;  /* 0x000000ffff217224 */ /* 0x000fe400078e0042 */
[----:B------:R-:W-:Y:S02]  /*2f80*/  IMAD.MOV.U32 R34, RZ, RZ, R60 ;  /* 0x000000ffff227224 */ /* 0x000fe400078e003c */
[----:B------:R-:W-:Y:S02]  /*2f90*/  IMAD.MOV.U32 R35, RZ, RZ, R64 ;  /* 0x000000ffff237224 */ /* 0x000fe400078e0040 */
[C---:B------:R-:W-:Y:S01]  /*2fa0*/  FMUL R46, R57.reuse, R46 ;  /* 0x0000002e392e7220 */ /* 0x040fe20000400000 */
[----:B------:R-:W-:-:S04]  /*2fb0*/  FMUL R47, R57, R47 ;  /* 0x0000002f392f7220 */ /* 0x000fc80000400000 */
[----:B------:R-:W-:Y:S01]  /*2fc0*/  HMMA.16816.F32 R52, R32, R76, R52 ;  /* 0x0000004c2034723c */ /* 0x000fe20000001834 */
[----:B------:R-:W-:Y:S01]  /*2fd0*/  IMAD.MOV.U32 R32, RZ, RZ, R70 ;  /* 0x000000ffff207224 */ /* 0x000fe200078e0046 */
[----:B------:R-:W-:Y:S01]  /*2fe0*/  F2FP.F16.E4M3.UNPACK_B R76, R30 ;  /* 0x0000001eff4c723e */ /* 0x000fe200020006ff */
[----:B------:R-:W-:Y:S01]  /*2ff0*/  IMAD.MOV.U32 R33, RZ, RZ, R74 ;  /* 0x000000ffff217224 */ /* 0x000fe200078e004a */
[----:B------:R-:W-:Y:S01]  /*3000*/  F2FP.F16.E4M3.UNPACK_B R77, R31 ;  /* 0x0000001fff4d723e */ /* 0x000fe200020006ff */
[----:B------:R-:W-:Y:S02]  /*3010*/  IMAD.MOV.U32 R34, RZ, RZ, R68 ;  /* 0x000000ffff227224 */ /* 0x000fe400078e0044 */
[----:B------:R-:W-:Y:S01]  /*3020*/  IMAD.MOV.U32 R35, RZ, RZ, R72 ;  /* 0x000000ffff237224 */ /* 0x000fe200078e0048 */
[----:B------:R-:W-:Y:S02]  /*3030*/  F2FP.F16.E4M3.UNPACK_B R78, R28.H1 ;  /* 0x0000001cff4e723e */ /* 0x000fe400030006ff */
[----:B------:R-:W-:-:S04]  /*3040*/  F2FP.F16.E4M3.UNPACK_B R79, R29.H1 ;  /* 0x0000001dff4f723e */ /* 0x000fc800030006ff */
[----:B------:R-:W-:Y:S01]  /*3050*/  HMMA.16816.F32 R44, R32, R76, R44 ;  /* 0x0000004c202c723c */ /* 0x000fe2000000182c */
[----:B------:R-:W-:Y:S02]  /*3060*/  IMAD.MOV.U32 R32, RZ, RZ, R71 ;  /* 0x000000ffff207224 */ /* 0x000fe400078e0047 */
[----:B------:R-:W-:Y:S02]  /*3070*/  IMAD.MOV.U32 R33, RZ, RZ, R75 ;  /* 0x000000ffff217224 */ /* 0x000fe400078e004b */
[----:B------:R-:W-:Y:S02]  /*3080*/  IMAD.MOV.U32 R34, RZ, RZ, R69 ;  /* 0x000000ffff227224 */ /* 0x000fe400078e0045 */
[----:B------:R-:W-:Y:S02]  /*3090*/  IMAD.MOV.U32 R35, RZ, RZ, R73 ;  /* 0x000000ffff237224 */ /* 0x000fe400078e0049 */
[----:B------:R-:W-:Y:S02]  /*30a0*/  IMAD.MOV.U32 R28, RZ, RZ, R71 ;  /* 0x000000ffff1c7224 */ /* 0x000fe400078e0047 */
[----:B------:R-:W-:-:S03]  /*30b0*/  IMAD.MOV.U32 R29, RZ, RZ, R75 ;  /* 0x000000ffff1d7224 */ /* 0x000fc600078e004b */
[----:B------:R-:W-:Y:S01]  /*30c0*/  HMMA.16816.F32 R48, R32, R78, R48 ;  /* 0x0000004e2030723c */ /* 0x000fe20000001830 */
[----:B------:R-:W-:Y:S01]  /*30d0*/  F2FP.F16.E4M3.UNPACK_B R32, R30.H1 ;  /* 0x0000001eff20723e */ /* 0x000fe200030006ff */
[----:B------:R-:W-:Y:S01]  /*30e0*/  IMAD.MOV.U32 R30, RZ, RZ, R69 ;  /* 0x000000ffff1e7224 */ /* 0x000fe200078e0045 */
[----:B------:R-:W-:Y:S01]  /*30f0*/  F2FP.F16.E4M3.UNPACK_B R33, R31.H1 ;  /* 0x0000001fff21723e */ /* 0x000fe200030006ff */
[----:B------:R-:W-:Y:S02]  /*3100*/  IMAD.MOV.U32 R31, RZ, RZ, R73 ;  /* 0x000000ffff1f7224 */ /* 0x000fe400078e0049 */
[C---:B------:R-:W-:Y:S01]  /*3110*/  FMUL R40, R58.reuse, R40 ;  /* 0x000000283a287220 */ /* 0x040fe20000400000 */
[----:B------:R-:W-:Y:S01]  /*3120*/  FMUL R41, R58, R41 ;  /* 0x000000293a297220 */ /* 0x000fe20000400000 */
[C---:B------:R-:W-:Y:S01]  /*3130*/  FMUL R42, R59.reuse, R42 ;  /* 0x0000002a3b2a7220 */ /* 0x040fe20000400000 */
[----:B------:R-:W-:Y:S02]  /*3140*/  FMUL R43, R59, R43 ;  /* 0x0000002b3b2b7220 */ /* 0x000fe40000400000 */
[----:B------:R-:W-:Y:S01]  /*3150*/  HMMA.16816.F32 R44, R28, R32, R44 ;  /* 0x000000201c2c723c */ /* 0x000fe2000000182c */
[----:B------:R-:W-:-:S02]  /*3160*/  IMAD.MOV.U32 R28, RZ, RZ, R62 ;  /* 0x000000ffff1c7224 */ /* 0x000fc400078e003e */
[----:B------:R-:W-:Y:S02]  /*3170*/  IMAD.MOV.U32 R29, RZ, RZ, R66 ;  /* 0x000000ffff1d7224 */ /* 0x000fe400078e0042 */
[----:B------:R-:W-:Y:S02]  /*3180*/  IMAD.MOV.U32 R30, RZ, RZ, R60 ;  /* 0x000000ffff1e7224 */ /* 0x000fe400078e003c */
[----:B------:R-:W-:-:S07]  /*3190*/  IMAD.MOV.U32 R31, RZ, RZ, R64 ;  /* 0x000000ffff1f7224 */ /* 0x000fce00078e0040 */
[----:B------:R-:W-:Y:S01]  /*31a0*/  HMMA.16816.F32 R40, R28, R76, R40 ;  /* 0x0000004c1c28723c */ /* 0x000fe20000001828 */
[----:B------:R-:W-:Y:S01]  /*31b0*/  UIADD3 UR6, UP0, UPT, UR6, 0x20, URZ ;  /* 0x0000002006067890 */ /* 0x000fe2000ff1e0ff */
[----:B------:R-:W-:Y:S02]  /*31c0*/  IMAD.MOV.U32 R28, RZ, RZ, R63 ;  /* 0x000000ffff1c7224 */ /* 0x000fe400078e003f */
[----:B------:R-:W-:Y:S02]  /*31d0*/  IMAD.MOV.U32 R29, RZ, RZ, R67 ;  /* 0x000000ffff1d7224 */ /* 0x000fe400078e0043 */
[----:B------:R-:W-:Y:S02]  /*31e0*/  IMAD.MOV.U32 R30, RZ, RZ, R61 ;  /* 0x000000ffff1e7224 */ /* 0x000fe400078e003d */
[----:B------:R-:W-:Y:S01]  /*31f0*/  IMAD.MOV.U32 R31, RZ, RZ, R65 ;  /* 0x000000ffff1f7224 */ /* 0x000fe200078e0041 */
[----:B------:R-:W-:Y:S01]  /*3200*/  UIADD3.X UR7, UPT, UPT, URZ, UR7, URZ, UP0, !UPT ;  /* 0x00000007ff077290 */ /* 0x000fe200087fe4ff */
[----:B------:R-:W-:-:S05]  /*3210*/  ISETP.LE.U32.AND P0, PT, R147, UR6, PT ;  /* 0x0000000693007c0c */ /* 0x000fca000bf03070 */
[C---:B------:R-:W-:Y:S08]  /*3220*/  HMMA.16816.F32 R52, R28.reuse, R78, R52 ;  /* 0x0000004e1c34723c */ /* 0x040ff00000001834 */
[----:B------:R-:W-:Y:S01]  /*3230*/  HMMA.16816.F32 R40, R28, R32, R40 ;  /* 0x000000201c28723c */ /* 0x000fe20000001828 */
[----:B------:R-:W-:-:S05]  /*3240*/  IMAD.U32 R28, RZ, RZ, UR7 ;  /* 0x00000007ff1c7e24 */ /* 0x000fca000f8e00ff */
[----:B------:R-:W-:Y:S01]  /*3250*/  ISETP.GE.U32.AND.EX P0, PT, R28, RZ, PT, P0 ;  /* 0x000000ff1c00720c */ /* 0x000fe20003f06100 */
[----:B------:R-:W-:Y:S01]  /*3260*/  FFMA2 R36, R160.F32x2.HI_LO, R56.F32x2.HI_LO, R36.F32x2.HI_LO ;  /* 0x00000038a0247249 */ /* 0x000fe20000000024 */
[----:B------:R-:W-:Y:S01]  /*3270*/  ULEA UR5, UR14, UR5, 0x5 ;  /* 0x000000050e057291 */ /* 0x000fe2000f8e28ff */
[----:B------:R-:W-:Y:S01]  /*3280*/  FFMA2 R38, R158.F32x2.HI_LO, R58.F32x2.HI_LO, R38.F32x2.HI_LO ;  /* 0x0000003a9e267249 */ /* 0x000fe20000000026 */
[----:B------:R-:W-:Y:S01]  /*3290*/  ULEA UR4, UR15, UR4, 0x5 ;  /* 0x000000040f047291 */ /* 0x000fe2000f8e28ff */
[----:B------:R-:W-:Y:S02]  /*32a0*/  IMAD.MOV.U32 R153, RZ, RZ, R156 ;  /* 0x000000ffff997224 */ /* 0x000fe400078e009c */
[----:B------:R-:W-:Y:S02]  /*32b0*/  IMAD.MOV.U32 R152, RZ, RZ, R157 ;  /* 0x000000ffff987224 */ /* 0x000fe400078e009d */
[----:B------:R-:W-:Y:S02]  /*32c0*/  IMAD.MOV.U32 R151, RZ, RZ, R154 ;  /* 0x000000ffff977224 */ /* 0x000fe400078e009a */
[----:B------:R-:W-:-:S02]  /*32d0*/  IMAD.MOV.U32 R150, RZ, RZ, R155 ;  /* 0x000000ffff967224 */ /* 0x000fc400078e009b */
[----:B------:R-:W-:Y:S02]  /*32e0*/  IMAD.MOV.U32 R160, RZ, RZ, R36 ;  /* 0x000000ffffa07224 */ /* 0x000fe400078e0024 */
[----:B------:R-:W-:Y:S02]  /*32f0*/  IMAD.MOV.U32 R161, RZ, RZ, R37 ;  /* 0x000000ffffa17224 */ /* 0x000fe400078e0025 */
[----:B------:R-:W-:Y:S02]  /*3300*/  IMAD.MOV.U32 R158, RZ, RZ, R38 ;  /* 0x000000ffff9e7224 */ /* 0x000fe400078e0026 */
[----:B------:R-:W-:Y:S01]  /*3310*/  IMAD.MOV.U32 R159, RZ, RZ, R39 ;  /* 0x000000ffff9f7224 */ /* 0x000fe200078e0027 */
[----:B------:R-:W-:Y:S06]  /*3320*/  @!P0 BRA `(.L_x_1) ;  /* 0xffffffe4002c8947 */ /* 0x000fec000383ffff */
.L_x_0:
[C---:B------:R-:W-:Y:S01]  /*3330*/  FSETP.GT.AND P3, PT, |R161|.reuse, 8.50705917302346158658e+37, PT ;  /* 0x7e800000a100780b */ /* 0x040fe20003f64200 */
[----:B------:R-:W-:Y:S01]  /*3340*/  FMUL R4, R160, 8388608 ;  /* 0x4b000000a0047820 */ /* 0x000fe20000400000 */
[----:B------:R-:W-:Y:S01]  /*3350*/  FSETP.GEU.AND P4, PT, |R161|, 1.175494350822287508e-38, PT ;  /* 0x00800000a100780b */ /* 0x000fe20003f8e200 */
[----:B------:R-:W0:Y:S01]  /*3360*/  S2UR UR5, SR_CgaCtaId ;  /* 0x00000000000579c3 */ /* 0x000e220000008800 */
[----:B------:R-:W-:Y:S01]  /*3370*/  LOP3.LUT R123, R123, 0x3c, R2, 0xf8, !PT ;  /* 0x0000003c7b7b7812 */ /* 0x000fe200078ef802 */
[C---:B------:R-:W-:Y:S01]  /*3380*/  FMUL R2, R161.reuse, 8388608 ;  /* 0x4b000000a1027820 */ /* 0x040fe20000400000 */
[----:B------:R-:W-:-:S05]  /*3390*/  FSETP.GEU.AND P6, PT, R161, 1.175494350822287508e-38, PT ;  /* 0x00800000a100780b */ /* 0x000fca0003fce000 */
[----:B------:R-:W-:Y:S01]  /*33a0*/  BAR.SYNC.DEFER_BLOCKING 0x0 ;  /* 0x0000000000007b1d */ /* 0x000fe20000010000 */
[----:B------:R-:W-:Y:S02]  /*33b0*/  FSETP.GT.AND P2, PT, |R160|, 8.50705917302346158658e+37, PT ;  /* 0x7e800000a000780b */ /* 0x000fe40003f44200 */
[----:B------:R-:W-:Y:S02]  /*33c0*/  FSEL R2, R2, R161, !P6 ;  /* 0x000000a102027208 */ /* 0x000fe40007000000 */
[C---:B------:R-:W-:Y:S01]  /*33d0*/  FSETP.GEU.AND P1, PT, |R160|.reuse, 1.175494350822287508e-38, PT ;  /* 0x00800000a000780b */ /* 0x040fe20003f2e200 */
[----:B------:R-:W-:Y:S01]  /*33e0*/  @P3 FMUL R161, R161, 0.25 ;  /* 0x3e800000a1a13820 */ /* 0x000fe20000400000 */
[----:B------:R-:W-:Y:S01]  /*33f0*/  FSETP.GEU.AND P0, PT, R160, 1.175494350822287508e-38, PT ;  /* 0x00800000a000780b */ /* 0x000fe20003f0e000 */
[----:B------:R-:W-:Y:S01]  /*3400*/  @P3 FMUL R47, R47, 0.25 ;  /* 0x3e8000002f2f3820 */ /* 0x000fe20000400000 */
[----:B------:R-:W-:Y:S01]  /*3410*/  @P3 FMUL R46, R46, 0.25 ;  /* 0x3e8000002e2e3820 */ /* 0x000fe20000400000 */
[----:B------:R-:W-:Y:S01]  /*3420*/  @!P4 FMUL R161, R161, 16777216 ;  /* 0x4b800000a1a1c820 */ /* 0x000fe20000400000 */
[----:B------:R-:W-:Y:S01]  /*3430*/  FSEL R4, R4, R160, !P0 ;  /* 0x000000a004047208 */ /* 0x000fe20004000000 */
[----:B------:R-:W-:Y:S01]  /*3440*/  @P3 FMUL R51, R51, 0.25 ;  /* 0x3e80000033333820 */ /* 0x000fe20000400000 */
[----:B------:R-:W-:Y:S01]  /*3450*/  @P3 FMUL R50, R50, 0.25 ;  /* 0x3e80000032323820 */ /* 0x000fe20000400000 */
[----:B------:R-:W2:Y:S01]  /*3460*/  MUFU.RCP R3, R161 ;  /* 0x000000a100037308 */ /* 0x000ea20000001000 */
[----:B------:R-:W-:Y:S01]  /*3470*/  @P2 FMUL R160, R160, 0.25 ;  /* 0x3e800000a0a02820 */ /* 0x000fe20000400000 */
[----:B------:R-:W-:Y:S01]  /*3480*/  FSEL R8, RZ, -23, P6 ;  /* 0xc1b80000ff087808 */ /* 0x000fe20003000000 */
[----:B------:R-:W-:Y:S01]  /*3490*/  @!P4 FMUL R47, R47, 16777216 ;  /* 0x4b8000002f2fc820 */ /* 0x000fe20000400000 */
[----:B------:R-:W-:Y:S01]  /*34a0*/  FSETP.GT.AND P6, PT, |R159|, 8.50705917302346158658e+37, PT ;  /* 0x7e8000009f00780b */ /* 0x000fe20003fc4200 */
[----:B------:R-:W-:Y:S01]  /*34b0*/  @!P1 FMUL R160, R160, 16777216 ;  /* 0x4b800000a0a09820 */ /* 0x000fe20000400000 */
[----:B------:R-:W-:Y:S01]  /*34c0*/  @!P4 FMUL R46, R46, 16777216 ;  /* 0x4b8000002e2ec820 */ /* 0x000fe20000400000 */
[----:B------:R-:W-:Y:S01]  /*34d0*/  @!P4 FMUL R51, R51, 16777216 ;  /* 0x4b8000003333c820 */ /* 0x000fe20000400000 */
[----:B------:R-:W-:Y:S01]  /*34e0*/  @!P4 FMUL R50, R50, 16777216 ;  /* 0x4b8000003232c820 */ /* 0x000fe20000400000 */
[----:B-1----:R-:W1:Y:S01]  /*34f0*/  MUFU.RCP R10, R160 ;  /* 0x000000a0000a7308 */ /* 0x002e620000001000 */
[C---:B------:R-:W-:Y:S01]  /*3500*/  FSETP.GEU.AND P4, PT, |R159|.reuse, 1.175494350822287508e-38, PT ;  /* 0x008000009f00780b */ /* 0x040fe20003f8e200 */
[----:B------:R-:W-:Y:S01]  /*3510*/  VIADD R6, R4, 0xc0cafb0d ;  /* 0xc0cafb0d04067836 */ /* 0x000fe20000000000 */
[----:B------:R-:W-:Y:S01]  /*3520*/  FSETP.GEU.AND P3, PT, R159, 1.175494350822287508e-38, PT ;  /* 0x008000009f00780b */ /* 0x000fe20003f6e000 */
[----:B------:R-:W-:Y:S01]  /*3530*/  @P2 FMUL R45, R45, 0.25 ;  /* 0x3e8000002d2d2820 */ /* 0x000fe20000400000 */
[----:B------:R-:W-:Y:S01]  /*3540*/  @P2 FMUL R44, R44, 0.25 ;  /* 0x3e8000002c2c2820 */ /* 0x000fe20000400000 */
[----:B------:R-:W-:Y:S01]  /*3550*/  @P2 FMUL R49, R49, 0.25 ;  /* 0x3e80000031312820 */ /* 0x000fe20000400000 */
[----:B------:R-:W-:Y:S01]  /*3560*/  LOP3.LUT R7, R6, 0xff800000, RZ, 0xc0, !PT ;  /* 0xff80000006077812 */ /* 0x000fe200078ec0ff */
[C---:B--2---:R-:W-:Y:S01]  /*3570*/  FMUL R24, R3.reuse, R47 ;  /* 0x0000002f03187220 */ /* 0x044fe20000400000 */
[C---:B------:R-:W-:Y:S01]  /*3580*/  FMUL R25, R3.reuse, R46 ;  /* 0x0000002e03197220 */ /* 0x040fe20000400000 */
[C---:B------:R-:W-:Y:S01]  /*3590*/  FMUL R28, R3.reuse, R51 ;  /* 0x00000033031c7220 */ /* 0x040fe20000400000 */
[----:B------:R-:W-:Y:S01]  /*35a0*/  FMUL R29, R3, R50 ;  /* 0x00000032031d7220 */ /* 0x000fe20000400000 */
[----:B------:R-:W-:Y:S01]  /*35b0*/  FMUL R3, R159, 8388608 ;  /* 0x4b0000009f037820 */ /* 0x000fe20000400000 */
[----:B------:R-:W-:Y:S01]  /*35c0*/  @P2 FMUL R48, R48, 0.25 ;  /* 0x3e80000030302820 */ /* 0x000fe20000400000 */
[----:B------:R-:W-:Y:S01]  /*35d0*/  FSEL R5, RZ, -23, P0 ;  /* 0xc1b80000ff057808 */ /* 0x000fe20000000000 */
[----:B------:R-:W-:Y:S01]  /*35e0*/  @!P1 FMUL R45, R45, 16777216 ;  /* 0x4b8000002d2d9820 */ /* 0x000fe20000400000 */
[----:B------:R-:W-:Y:S01]  /*35f0*/  FSETP.GT.AND P0, PT, |R158|, 8.50705917302346158658e+37, PT ;  /* 0x7e8000009e00780b */ /* 0x000fe20003f04200 */
[----:B------:R-:W-:Y:S01]  /*3600*/  @!P1 FMUL R44, R44, 16777216 ;  /* 0x4b8000002c2c9820 */ /* 0x000fe20000400000 */
[----:B------:R-:W-:Y:S01]  /*3610*/  FSEL R3, R3, R159, !P3 ;  /* 0x0000009f03037208 */ /* 0x000fe20005800000 */
[----:B------:R-:W-:Y:S01]  /*3620*/  @P6 FMUL R159, R159, 0.25 ;  /* 0x3e8000009f9f6820 */ /* 0x000fe20000400000 */
[----:B------:R-:W-:Y:S01]  /*3630*/  I2FP.F32.S32 R6, R7 ;  /* 0x0000000700067245 */ /* 0x000fe20000201400 */
[----:B------:R-:W-:Y:S01]  /*3640*/  @!P1 FMUL R49, R49, 16777216 ;  /* 0x4b80000031319820 */ /* 0x000fe20000400000 */
[----:B------:R-:W-:Y:S01]  /*3650*/  @!P1 FMUL R48, R48, 16777216 ;  /* 0x4b80000030309820 */ /* 0x000fe20000400000 */
[----:B------:R-:W-:Y:S01]  /*3660*/  @!P4 FMUL R159, R159, 16777216 ;  /* 0x4b8000009f9fc820 */ /* 0x000fe20000400000 */
[----:B------:R-:W-:Y:S01]  /*3670*/  FSETP.GEU.AND P2, PT, |R158|, 1.175494350822287508e-38, PT ;  /* 0x008000009e00780b */ /* 0x000fe20003f4e200 */
[C---:B-1----:R-:W-:Y:S01]  /*3680*/  FMUL R26, R10.reuse, R45 ;  /* 0x0000002d0a1a7220 */ /* 0x042fe20000400000 */
[C---:B------:R-:W-:Y:S01]  /*3690*/  FMUL R27, R10.reuse, R44 ;  /* 0x0000002c0a1b7220 */ /* 0x040fe20000400000 */
[C---:B------:R-:W-:Y:S01]  /*36a0*/  FMUL R30, R10.reuse, R49 ;  /* 0x000000310a1e7220 */ /* 0x040fe20000400000 */
[----:B------:R-:W-:Y:S01]  /*36b0*/  FMUL R31, R10, R48 ;  /* 0x000000300a1f7220 */ /* 0x000fe20000400000 */
[----:B------:R-:W-:Y:S01]  /*36c0*/  FFMA.FTZ R5, R6, 1.1920928955078125e-07, R5 ;  /* 0x3400000006057823 */ /* 0x000fe20000010005 */
[----:B------:R-:W1:Y:S01]  /*36d0*/  MUFU.RCP R10, R159 ;  /* 0x0000009f000a7308 */ /* 0x000e620000001000 */
[C---:B------:R-:W-:Y:S01]  /*36e0*/  FMUL R6, R158.reuse, 8388608 ;  /* 0x4b0000009e067820 */ /* 0x040fe20000400000 */
[----:B------:R-:W-:Y:S01]  /*36f0*/  FSETP.GEU.AND P1, PT, R158, 1.175494350822287508e-38, PT ;  /* 0x008000009e00780b */ /* 0x000fe20003f2e000 */
[----:B------:R-:W-:-:S02]  /*3700*/  VIADD R9, R2, 0xc0cafb0d ;  /* 0xc0cafb0d02097836 */ /* 0x000fc40000000000 */
[----:B------:R-:W-:Y:S01]  /*3710*/  @P6 FMUL R43, R43, 0.25 ;  /* 0x3e8000002b2b6820 */ /* 0x000fe20000400000 */
[----:B------:R-:W-:Y:S01]  /*3720*/  @P6 FMUL R42, R42, 0.25 ;  /* 0x3e8000002a2a6820 */ /* 0x000fe20000400000 */
[----:B------:R-:W-:Y:S01]  /*3730*/  FSEL R39, R6, R158, !P1 ;  /* 0x0000009e06277208 */ /* 0x000fe20004800000 */
[----:B------:R-:W-:Y:S01]  /*3740*/  @P0 FMUL R158, R158, 0.25 ;  /* 0x3e8000009e9e0820 */ /* 0x000fe20000400000 */
[----:B------:R-:W-:Y:S01]  /*3750*/  LOP3.LUT R9, R9, 0xff800000, RZ, 0xc0, !PT ;  /* 0xff80000009097812 */ /* 0x000fe200078ec0ff */
[----:B------:R-:W-:Y:S01]  /*3760*/  @P6 FMUL R55, R55, 0.25 ;  /* 0x3e80000037376820 */ /* 0x000fe20000400000 */
[----:B------:R-:W-:Y:S01]  /*3770*/  @P6 FMUL R54, R54, 0.25 ;  /* 0x3e80000036366820 */ /* 0x000fe20000400000 */
[----:B------:R-:W-:Y:S01]  /*3780*/  @!P2 FMUL R158, R158, 16777216 ;  /* 0x4b8000009e9ea820 */ /* 0x000fe20000400000 */
[----:B------:R-:W-:Y:S01]  /*3790*/  I2FP.F32.S32 R11, R9 ;  /* 0x00000009000b7245 */ /* 0x000fe20000201400 */
[----:B------:R-:W-:Y:S01]  /*37a0*/  @!P4 FMUL R43, R43, 16777216 ;  /* 0x4b8000002b2bc820 */ /* 0x000fe20000400000 */
[----:B------:R-:W-:Y:S01]  /*37b0*/  @!P4 FMUL R42, R42, 16777216 ;  /* 0x4b8000002a2ac820 */ /* 0x000fe20000400000 */
[----:B------:R-:W-:Y:S01]  /*37c0*/  @!P4 FMUL R55, R55, 16777216 ;  /* 0x4b8000003737c820 */ /* 0x000fe20000400000 */
[----:B------:R-:W-:Y:S01]  /*37d0*/  @!P4 FMUL R54, R54, 16777216 ;  /* 0x4b8000003636c820 */ /* 0x000fe20000400000 */
[----:B------:R-:W2:Y:S01]  /*37e0*/  MUFU.RCP R15, R158 ;  /* 0x0000009e000f7308 */ /* 0x000ea20000001000 */
[----:B------:R-:W-:Y:S01]  /*37f0*/  FFMA.FTZ R8, R11, 1.1920928955078125e-07, R8 ;  /* 0x340000000b087823 */ /* 0x000fe20000010008 */
[C---:B-1----:R-:W-:Y:S01]  /*3800*/  FMUL R16, R10.reuse, R43 ;  /* 0x0000002b0a107220 */ /* 0x042fe20000400000 */
[C---:B------:R-:W-:Y:S01]  /*3810*/  FMUL R17, R10.reuse, R42 ;  /* 0x0000002a0a117220 */ /* 0x040fe20000400000 */
[C---:B------:R-:W-:Y:S01]  /*3820*/  FMUL R20, R10.reuse, R55 ;  /* 0x000000370a147220 */ /* 0x040fe20000400000 */
[----:B------:R-:W-:Y:S01]  /*3830*/  FMUL R21, R10, R54 ;  /* 0x000000360a157220 */ /* 0x000fe20000400000 */
[----:B------:R-:W-:-:S02]  /*3840*/  VIADD R10, R39, 0xc0cafb0d ;  /* 0xc0cafb0d270a7836 */ /* 0x000fc40000000000 */
[----:B------:R-:W-:Y:S01]  /*3850*/  @P0 FMUL R41, R41, 0.25 ;  /* 0x3e80000029290820 */ /* 0x000fe20000400000 */
[----:B------:R-:W-:Y:S02]  /*3860*/  VIADD R11, R3, 0xc0cafb0d ;  /* 0xc0cafb0d030b7836 */ /* 0x000fe40000000000 */
[----:B------:R-:W-:Y:S01]  /*3870*/  @P0 FMUL R40, R40, 0.25 ;  /* 0x3e80000028280820 */ /* 0x000fe20000400000 */
[----:B------:R-:W-:Y:S01]  /*3880*/  @P0 FMUL R53, R53, 0.25 ;  /* 0x3e80000035350820 */ /* 0x000fe20000400000 */
[----:B------:R-:W-:Y:S01]  /*3890*/  @P0 FMUL R52, R52, 0.25 ;  /* 0x3e80000034340820 */ /* 0x000fe20000400000 */
[----:B------:R-:W-:Y:S01]  /*38a0*/  LOP3.LUT R10, R10, 0xff800000, RZ, 0xc0, !PT ;  /* 0xff8000000a0a7812 */ /* 0x000fe200078ec0ff */
[----:B------:R-:W-:Y:S01]  /*38b0*/  @!P2 FMUL R41, R41, 16777216 ;  /* 0x4b8000002929a820 */ /* 0x000fe20000400000 */
[----:B------:R-:W-:Y:S01]  /*38c0*/  LOP3.LUT R14, R11, 0xff800000, RZ, 0xc0, !PT ;  /* 0xff8000000b0e7812 */ /* 0x000fe200078ec0ff */
[----:B------:R-:W-:Y:S01]  /*38d0*/  @!P2 FMUL R40, R40, 16777216 ;  /* 0x4b8000002828a820 */ /* 0x000fe20000400000 */
[----:B------:R-:W-:Y:S01]  /*38e0*/  FSEL R12, RZ, -23, P3 ;  /* 0xc1b80000ff0c7808 */ /* 0x000fe20001800000 */
[----:B------:R-:W-:Y:S01]  /*38f0*/  @!P2 FMUL R53, R53, 16777216 ;  /* 0x4b8000003535a820 */ /* 0x000fe20000400000 */
[----:B------:R-:W-:Y:S01]  /*3900*/  FSEL R6, RZ, -23, P1 ;  /* 0xc1b80000ff067808 */ /* 0x000fe20000800000 */
[----:B------:R-:W-:Y:S01]  /*3910*/  @!P2 FMUL R52, R52, 16777216 ;  /* 0x4b8000003434a820 */ /* 0x000fe20000400000 */
[----:B------:R-:W-:Y:S01]  /*3920*/  I2FP.F32.S32 R11, R10 ;  /* 0x0000000a000b7245 */ /* 0x000fe20000201400 */
[C---:B--2---:R-:W-:Y:S01]  /*3930*/  FMUL R18, R15.reuse, R41 ;  /* 0x000000290f127220 */ /* 0x044fe20000400000 */
[----:B------:R-:W-:Y:S01]  /*3940*/  I2FP.F32.S32 R13, R14 ;  /* 0x0000000e000d7245 */ /* 0x000fe20000201400 */
[C---:B------:R-:W-:Y:S01]  /*3950*/  FMUL R19, R15.reuse, R40 ;  /* 0x000000280f137220 */ /* 0x040fe20000400000 */
[----:B------:R-:W-:Y:S01]  /*3960*/  F2FP.SATFINITE.E4M3.F32.PACK_AB_MERGE_C R30, R30, R31, RZ ;  /* 0x0000001f1e1e723e */ /* 0x000fe200048070ff */
[C---:B------:R-:W-:Y:S01]  /*3970*/  FMUL R22, R15.reuse, R53 ;  /* 0x000000350f167220 */ /* 0x040fe20000400000 */
[----:B------:R-:W-:Y:S01]  /*3980*/  F2FP.SATFINITE.E4M3.F32.PACK_AB_MERGE_C R27, R26, R27, RZ ;  /* 0x0000001b1a1b723e */ /* 0x000fe200048070ff */
[----:B------:R-:W-:Y:S01]  /*3990*/  FMUL R23, R15, R52 ;  /* 0x000000340f177220 */ /* 0x000fe20000400000 */
[----:B------:R-:W-:Y:S01]  /*39a0*/  FFMA.FTZ R11, R11, 1.1920928955078125e-07, R6 ;  /* 0x340000000b0b7823 */ /* 0x000fe20000010006 */
[----:B------:R-:W-:Y:S01]  /*39b0*/  FFMA.FTZ R15, R13, 1.1920928955078125e-07, R12 ;  /* 0x340000000d0f7823 */ /* 0x000fe2000001000c */
[----:B------:R-:W-:Y:S01]  /*39c0*/  LOP3.LUT R6, R30, 0xffff, RZ, 0xc0, !PT ;  /* 0x0000ffff1e067812 */ /* 0x000fe200078ec0ff */
[----:B------:R-:W-:Y:S01]  /*39d0*/  UMOV UR4, 0x400 ;  /* 0x0000040000047882 */ /* 0x000fe20000000000 */
[----:B------:R-:W-:Y:S01]  /*39e0*/  LOP3.LUT R13, R27, 0xffff, RZ, 0xc0, !PT ;  /* 0x0000ffff1b0d7812 */ /* 0x000fe200078ec0ff */
[----:B0-----:R-:W-:Y:S01]  /*39f0*/  ULEA UR6, UR5, UR4, 0x18 ;  /* 0x0000000405067291 */ /* 0x001fe2000f8ec0ff */
[----:B------:R-:W-:Y:S01]  /*3a00*/  SHF.R.U32.HI R6, RZ, 0x8, R6 ;  /* 0x00000008ff067819 */ /* 0x000fe20000011606 */
[----:B------:R-:W-:Y:S01]  /*3a10*/  IMAD.IADD R7, R4, 0x1, -R7 ;  /* 0x0000000104077824 */ /* 0x000fe200078e0a07 */
[----:B------:R-:W-:Y:S01]  /*3a20*/  SHF.R.U32.HI R13, RZ, 0x8, R13 ;  /* 0x00000008ff0d7819 */ /* 0x000fe2000001160d */
[----:B------:R-:W-:Y:S01]  /*3a30*/  IMAD.IADD R9, R2, 0x1, -R9 ;  /* 0x0000000102097824 */ /* 0x000fe200078e0a09 */
[----:B------:R-:W-:Y:S01]  /*3a40*/  F2FP.SATFINITE.E4M3.F32.PACK_AB_MERGE_C R28, R28, R29, RZ ;  /* 0x0000001d1c1c723e */ /* 0x000fe200048070ff */
[----:B------:R-:W-:Y:S01]  /*3a50*/  FADD R7, R7, -1 ;  /* 0xbf80000007077421 */ /* 0x000fe20000000000 */
[----:B------:R-:W-:Y:S01]  /*3a60*/  F2FP.SATFINITE.E4M3.F32.PACK_AB_MERGE_C R25, R24, R25, RZ ;  /* 0x000000191819723e */ /* 0x000fe200048070ff */
[----:B------:R-:W-:Y:S01]  /*3a70*/  IMAD.IADD R10, R39, 0x1, -R10 ;  /* 0x00000001270a7824 */ /* 0x000fe200078e0a0a */
[----:B------:R-:W-:Y:S01]  /*3a80*/  F2FP.SATFINITE.E4M3.F32.PACK_AB_MERGE_C R22, R22, R23, RZ ;  /* 0x000000171616723e */ /* 0x000fe200048070ff */
[----:B------:R-:W-:Y:S01]  /*3a90*/  FADD R9, R9, -1 ;  /* 0xbf80000009097421 */ /* 0x000fe20000000000 */
[----:B------:R-:W-:Y:S01]  /*3aa0*/  F2FP.SATFINITE.E4M3.F32.PACK_AB_MERGE_C R19, R18, R19, RZ ;  /* 0x000000131213723e */ /* 0x000fe200048070ff */
[----:B------:R-:W-:Y:S01]  /*3ab0*/  IMAD.IADD R14, R3, 0x1, -R14 ;  /* 0x00000001030e7824 */ /* 0x000fe200078e0a0e */
[----:B------:R-:W-:Y:S01]  /*3ac0*/  PRMT R24, R13, 0x7604, R6 ;  /* 0x000076040d187816 */ /* 0x000fe20000000006 */
[----:B------:R-:W0:Y:S01]  /*3ad0*/  LDC R38, c[0x0][0x3e8] ;  /* 0x0000fa00ff267b82 */ /* 0x000e220000000800 */
[----:B------:R-:W-:Y:S01]  /*3ae0*/  LOP3.LUT R6, R28, 0xffff, RZ, 0xc0, !PT ;  /* 0x0000ffff1c067812 */ /* 0x000fe200078ec0ff */
[----:B------:R-:W-:Y:S01]  /*3af0*/  FADD R14, R14, -1 ;  /* 0xbf8000000e0e7421 */ /* 0x000fe20000000000 */
[----:B------:R-:W-:Y:S01]  /*3b00*/  LOP3.LUT R13, R25, 0xffff, RZ, 0xc0, !PT ;  /* 0x0000ffff190d7812 */ /* 0x000fe200078ec0ff */
[----:B------:R-:W-:Y:S01]  /*3b10*/  STS.U16 [R123+UR6+0x80], R24 ;  /* 0x000080187b007988 */ /* 0x000fe20008000406 */
[----:B------:R-:W-:Y:S01]  /*3b20*/  F2FP.SATFINITE.E4M3.F32.PACK_AB_MERGE_C R20, R20, R21, RZ ;  /* 0x000000151414723e */ /* 0x000fe200048070ff */
[----:B------:R-:W1:Y:S01]  /*3b30*/  LDCU.64 UR4, c[0x0][0x3e0] ;  /* 0x00007c00ff0477ac */ /* 0x000e620008000a00 */
[----:B------:R-:W-:Y:S01]  /*3b40*/  F2FP.SATFINITE.E4M3.F32.PACK_AB_MERGE_C R17, R16, R17, RZ ;  /* 0x000000111011723e */ /* 0x000fe200048070ff */
[----:B------:R-:W2:Y:S01]  /*3b50*/  LDC.64 R32, c[0x0][0x398] ;  /* 0x0000e600ff207b82 */ /* 0x000ea20000000a00 */
[----:B------:R-:W-:-:S02]  /*3b60*/  PRMT R23, R19, 0x7604, R22 ;  /* 0x0000760413177816 */ /* 0x000fc40000000016 */
[----:B------:R-:W-:Y:S02]  /*3b70*/  LOP3.LUT R12, R22, 0xffff, RZ, 0xc0, !PT ;  /* 0x0000ffff160c7812 */ /* 0x000fe400078ec0ff */
[----:B------:R-:W-:Y:S02]  /*3b80*/  LOP3.LUT R19, R19, 0xffff, RZ, 0xc0, !PT ;  /* 0x0000ffff13137812 */ /* 0x000fe400078ec0ff */
[----:B------:R-:W-:Y:S02]  /*3b90*/  SHF.R.U32.HI R6, RZ, 0x8, R6 ;  /* 0x00000008ff067819 */ /* 0x000fe40000011606 */
[----:B------:R-:W-:Y:S02]  /*3ba0*/  SHF.R.U32.HI R13, RZ, 0x8, R13 ;  /* 0x00000008ff0d7819 */ /* 0x000fe4000001160d */
[----:B------:R-:W-:Y:S02]  /*3bb0*/  PRMT R21, R25, 0x7604, R28 ;  /* 0x0000760419157816 */ /* 0x000fe4000000001c */
[----:B------:R-:W-:-:S02]  /*3bc0*/  PRMT R25, R17, 0x7604, R20 ;  /* 0x0000760411197816 */ /* 0x000fc40000000014 */
[----:B------:R-:W-:Y:S01]  /*3bd0*/  LOP3.LUT R18, R17, 0xffff, RZ, 0xc0, !PT ;  /* 0x0000ffff11127812 */ /* 0x000fe200078ec0ff */
[----:B-1----:R-:W-:Y:S01]  /*3be0*/  UIMAD UR4, UR9, UR4, URZ ;  /* 0x00000004090472a4 */ /* 0x002fe2000f8e02ff */
[----:B------:R-:W-:Y:S02]  /*3bf0*/  SHF.R.U32.HI R12, RZ, 0x8, R12 ;  /* 0x00000008ff0c7819 */ /* 0x000fe4000001160c */
[----:B------:R-:W-:Y:S02]  /*3c00*/  SHF.R.U32.HI R17, RZ, 0x8, R19 ;  /* 0x00000008ff117819 */ /* 0x000fe40000011613 */
[----:B------:R-:W-:Y:S02]  /*3c10*/  PRMT R30, R27, 0x7604, R30 ;  /* 0x000076041b1e7816 */ /* 0x000fe4000000001e */
[----:B------:R-:W-:Y:S02]  /*3c20*/  PRMT R13, R13, 0x7604, R6 ;  /* 0x000076040d0d7816 */ /* 0x000fe40000000006 */
[----:B------:R-:W-:Y:S01]  /*3c30*/  LOP3.LUT R6, R123, 0x40, RZ, 0x3c, !PT ;  /* 0x000000407b067812 */ /* 0x000fe200078e3cff */
[----:B------:R-:W-:Y:S01]  /*3c40*/  STS.U16 [R123+UR6], R30 ;  /* 0x0000001e7b007988 */ /* 0x000fe20008000406 */
[----:B------:R-:W-:Y:S01]  /*3c50*/  SHF.R.U32.HI R19, RZ, 0x8, R18 ;  /* 0x00000008ff137819 */ /* 0x000fe20000011612 */
[----:B------:R-:W-:Y:S01]  /*3c60*/  IMAD.MOV.U32 R18, RZ, RZ, 0x3dc6b27f ;  /* 0x3dc6b27fff127424 */ /* 0x000fe200078e00ff */
[----:B------:R-:W-:Y:S01]  /*3c70*/  PRMT R17, R17, 0x7604, R12 ;  /* 0x0000760411117816 */ /* 0x000fe2000000000c */
[----:B------:R-:W-:Y:S01]  /*3c80*/  STS.U16 [R6+UR6+0x200], R21 ;  /* 0x0002001506007988 */ /* 0x000fe20008000406 */
[----:B------:R-:W-:-:S02]  /*3c90*/  LOP3.LUT R12, R123, 0x4, RZ, 0x3c, !PT ;  /* 0x000000047b0c7812 */ /* 0x000fc400078e3cff */
[----:B------:R-:W-:Y:S01]  /*3ca0*/  LOP3.LUT R16, R20, 0xffff, RZ, 0xc0, !PT ;  /* 0x0000ffff14107812 */ /* 0x000fe200078ec0ff */
[----:B------:R1:W-:Y:S01]  /*3cb0*/  STS.U16 [R6+UR6+0x280], R13 ;  /* 0x0002800d06007988 */ /* 0x0003e20008000406 */
[----:B------:R-:W-:Y:S02]  /*3cc0*/  ISETP.GE.U32.AND P1, PT, R4, 0x7f800000, PT ;  /* 0x7f8000000400780c */ /* 0x000fe40003f26070 */
[----:B------:R-:W-:Y:S01]  /*3cd0*/  SHF.R.U32.HI R16, RZ, 0x8, R16 ;  /* 0x00000008ff107819 */ /* 0x000fe20000011610 */
[----:B------:R-:W-:Y:S01]  /*3ce0*/  STS.U16 [R12+UR6+0x400], R23 ;  /* 0x000400170c007988 */ /* 0x000fe20008000406 */
[----:B------:R-:W-:Y:S02]  /*3cf0*/  ISETP.GE.U32.AND P0, PT, R39, 0x7f800000, PT ;  /* 0x7f8000002700780c */ /* 0x000fe40003f06070 */
[----:B------:R-:W-:Y:S01]  /*3d00*/  PRMT R29, R19, 0x7604, R16 ;  /* 0x00007604131d7816 */ /* 0x000fe20000000010 */
[----:B------:R3:W-:Y:S01]  /*3d10*/  STS.U16 [R12+UR6+0x480], R17 ;  /* 0x000480110c007988 */ /* 0x0007e20008000406 */
[----:B------:R-:W-:Y:S01]  /*3d20*/  LOP3.LUT R16, R123, 0x44, RZ, 0x3c, !PT ;  /* 0x000000447b107812 */ /* 0x000fe200078e3cff */
[----:B-1----:R-:W-:Y:S01]  /*3d30*/  FFMA.FTZ R6, R7, R18, -0.16845393180847167969 ;  /* 0xbe2c7f3007067423 */ /* 0x002fe20000010012 */
[----:B------:R-:W-:-:S02]  /*3d40*/  SHF.R.U32.HI R19, RZ, 0x5, R0 ;  /* 0x00000005ff137819 */ /* 0x000fc40000011600 */
[----:B------:R-:W-:Y:S01]  /*3d50*/  ISETP.GE.U32.AND P6, PT, R2, 0x7f800000, PT ;  /* 0x7f8000000200780c */ /* 0x000fe20003fc6070 */
[----:B------:R-:W-:Y:S01]  /*3d60*/  FFMA.FTZ R6, R7, R6, 0.1716887056827545166 ;  /* 0x3e2fcf2a07067423 */ /* 0x000fe20000010006 */
[----:B------:R1:W-:Y:S01]  /*3d70*/  STS.U16 [R16+UR6+0x600], R25 ;  /* 0x0006001910007988 */ /* 0x0003e20008000406 */
[----:B------:R-:W-:Y:S01]  /*3d80*/  SGXT.U32 R19, R19, 0x2 ;  /* 0x000000021313781a */ /* 0x000fe20000000000 */
[----:B---3--:R-:W-:Y:S01]  /*3d90*/  FADD R12, R10, -1 ;  /* 0xbf8000000a0c7421 */ /* 0x008fe20000000000 */
[----:B------:R-:W-:Y:S01]  /*3da0*/  FFMA.FTZ R10, R9, R18, -0.16845393180847167969 ;  /* 0xbe2c7f30090a7423 */ /* 0x000fe20000010012 */
[----:B------:R-:W-:Y:S01]  /*3db0*/  FFMA.FTZ R6, R7, R6, -0.17900948226451873779 ;  /* 0xbe374e4307067423 */ /* 0x000fe20000010006 */
[-C--:B------:R-:W-:Y:S01]  /*3dc0*/  FFMA.FTZ R17, R14, R18.reuse, -0.16845393180847167969 ;  /* 0xbe2c7f300e117423 */ /* 0x080fe20000010012 */
[----:B------:R-:W-:Y:S01]  /*3dd0*/  FFMA.FTZ R13, R12, R18, -0.16845393180847167969 ;  /* 0xbe2c7f300c0d7423 */ /* 0x000fe20000010012 */
[----:B------:R-:W-:Y:S01]  /*3de0*/  FFMA.FTZ R10, R9, R10, 0.1716887056827545166 ;  /* 0x3e2fcf2a090a7423 */ /* 0x000fe2000001000a */
[----:B------:R-:W-:Y:S01]  /*3df0*/  FFMA.FTZ R6, R7, R6, 0.20512372255325317383 ;  /* 0x3e520bf407067423 */ /* 0x000fe20000010006 */
[----:B------:R-:W-:Y:S01]  /*3e00*/  FFMA.FTZ R17, R14, R17, 0.1716887056827545166 ;  /* 0x3e2fcf2a0e117423 */ /* 0x000fe20000010011 */
[----:B------:R-:W-:Y:S01]  /*3e10*/  FFMA.FTZ R13, R12, R13, 0.1716887056827545166 ;  /* 0x3e2fcf2a0c0d7423 */ /* 0x000fe2000001000d */
[----:B------:R-:W-:Y:S01]  /*3e20*/  FFMA.FTZ R10, R9, R10, -0.17900948226451873779 ;  /* 0xbe374e43090a7423 */ /* 0x000fe2000001000a */
[----:B------:R-:W-:Y:S01]  /*3e30*/  FFMA.FTZ R6, R7, R6, -0.24046532809734344482 ;  /* 0xbe763c8b07067423 */ /* 0x000fe20000010006 */
[----:B------:R-:W-:Y:S01]  /*3e40*/  FFMA.FTZ R17, R14, R17, -0.17900948226451873779 ;  /* 0xbe374e430e117423 */ /* 0x000fe20000010011 */
[----:B------:R-:W-:Y:S01]  /*3e50*/  FFMA.FTZ R13, R12, R13, -0.17900948226451873779 ;  /* 0xbe374e430c0d7423 */ /* 0x000fe2000001000d */
[----:B------:R-:W-:Y:S01]  /*3e60*/  FFMA.FTZ R10, R9, R10, 0.20512372255325317383 ;  /* 0x3e520bf4090a7423 */ /* 0x000fe2000001000a */
[----:B------:R-:W-:Y:S01]  /*3e70*/  FFMA.FTZ R6, R7, R6, 0.28857114911079406738 ;  /* 0x3e93bf9907067423 */ /* 0x000fe20000010006 */
[----:B------:R-:W-:Y:S01]  /*3e80*/  FFMA.FTZ R17, R14, R17, 0.20512372255325317383 ;  /* 0x3e520bf40e117423 */ /* 0x000fe20000010011 */
[----:B------:R-:W-:Y:S01]  /*3e90*/  FFMA.FTZ R13, R12, R13, 0.20512372255325317383 ;  /* 0x3e520bf40c0d7423 */ /* 0x000fe2000001000d */
[----:B------:R-:W-:Y:S01]  /*3ea0*/  FFMA.FTZ R10, R9, R10, -0.24046532809734344482 ;  /* 0xbe763c8b090a7423 */ /* 0x000fe2000001000a */
[----:B------:R-:W-:Y:S01]  /*3eb0*/  FFMA.FTZ R6, R7, R6, -0.36067417263984680176 ;  /* 0xbeb8aa4907067423 */ /* 0x000fe20000010006 */
[----:B------:R-:W-:Y:S01]  /*3ec0*/  FFMA.FTZ R17, R14, R17, -0.24046532809734344482 ;  /* 0xbe763c8b0e117423 */ /* 0x000fe20000010011 */
[----:B------:R-:W-:Y:S01]  /*3ed0*/  FFMA.FTZ R13, R12, R13, -0.24046532809734344482 ;  /* 0xbe763c8b0c0d7423 */ /* 0x000fe2000001000d */
[----:B------:R-:W-:Y:S01]  /*3ee0*/  FFMA.FTZ R10, R9, R10, 0.28857114911079406738 ;  /* 0x3e93bf99090a7423 */ /* 0x000fe2000001000a */
[----:B------:R-:W-:Y:S01]  /*3ef0*/  FFMA.FTZ R6, R7, R6, 0.48089820146560668945 ;  /* 0x3ef6384a07067423 */ /* 0x000fe20000010006 */
[----:B------:R-:W-:Y:S01]  /*3f00*/  FFMA.FTZ R17, R14, R17, 0.28857114911079406738 ;  /* 0x3e93bf990e117423 */ /* 0x000fe20000010011 */
[C---:B------:R-:W-:Y:S01]  /*3f10*/  FFMA.FTZ R13, R12.reuse, R13, 0.28857114911079406738 ;  /* 0x3e93bf990c0d7423 */ /* 0x040fe2000001000d */
[----:B------:R-:W-:Y:S01]  /*3f20*/  FFMA.FTZ R10, R9, R10, -0.36067417263984680176 ;  /* 0xbeb8aa49090a7423 */ /* 0x000fe2000001000a */
[----:B------:R-:W-:Y:S01]  /*3f30*/  FFMA.FTZ R6, R7, R6, -0.72134751081466674805 ;  /* 0xbf38aa3b07067423 */ /* 0x000fe20000010006 */
[----:B------:R3:W-:Y:S01]  /*3f40*/  STS.U16 [R16+UR6+0x680], R29 ;  /* 0x0006801d10007988 */ /* 0x0007e20008000406 */
[----:B------:R-:W-:Y:S01]  /*3f50*/  FFMA.FTZ R13, R12, R13, -0.36067417263984680176 ;  /* 0xbeb8aa490c0d7423 */ /* 0x000fe2000001000d */
[----:B------:R-:W-:Y:S01]  /*3f60*/  FFMA.FTZ R10, R9, R10, 0.48089820146560668945 ;  /* 0x3ef6384a090a7423 */ /* 0x000fe2000001000a */
[----:B------:R-:W-:Y:S01]  /*3f70*/  FMUL R6, R7, R6 ;  /* 0x0000000607067220 */ /* 0x000fe20000400000 */
[----:B------:R-:W-:Y:S01]  /*3f80*/  FFMA.FTZ R17, R14, R17, -0.36067417263984680176 ;  /* 0xbeb8aa490e117423 */ /* 0x000fe20000010011 */
[----:B------:R-:W-:Y:S01]  /*3f90*/  FFMA.FTZ R13, R12, R13, 0.48089820146560668945 ;  /* 0x3ef6384a0c0d7423 */ /* 0x000fe2000001000d */
[----:B------:R-:W-:Y:S01]  /*3fa0*/  FFMA.FTZ R10, R9, R10, -0.72134751081466674805 ;  /* 0xbf38aa3b090a7423 */ /* 0x000fe2000001000a */
[----:B------:R-:W-:Y:S01]  /*3fb0*/  FMUL R6, R7, R6 ;  /* 0x0000000607067220 */ /* 0x000fe20000400000 */
[----:B------:R-:W-:Y:S01]  /*3fc0*/  FFMA.FTZ R17, R14, R17, 0.48089820146560668945 ;  /* 0x3ef6384a0e117423 */ /* 0x000fe20000010011 */
[----:B------:R-:W-:Y:S01]  /*3fd0*/  FFMA.FTZ R13, R12, R13, -0.72134751081466674805 ;  /* 0xbf38aa3b0c0d7423 */ /* 0x000fe2000001000d */
[----:B------:R-:W-:Y:S01]  /*3fe0*/  FMUL R10, R9, R10 ;  /* 0x0000000a090a7220 */ /* 0x000fe20000400000 */
[----:B------:R-:W-:Y:S01]  /*3ff0*/  FFMA.FTZ R6, R7, 1.4426950216293334961, R6 ;  /* 0x3fb8aa3b07067823 */ /* 0x000fe20000010006 */
[----:B0-----:R-:W-:-:S02]  /*4000*/  IMAD R7, R19, R38, RZ ;  /* 0x0000002613077224 */ /* 0x001fc400078e02ff */
[----:B------:R-:W-:Y:S01]  /*4010*/  FMUL R13, R12, R13 ;  /* 0x0000000d0c0d7220 */ /* 0x000fe20000400000 */
[----:B------:R-:W-:Y:S01]  /*4020*/  FMUL R10, R9, R10 ;  /* 0x0000000a090a7220 */ /* 0x000fe20000400000 */
[----:B------:R-:W-:Y:S01]  /*4030*/  FFMA.FTZ R17, R14, R17, -0.72134751081466674805 ;  /* 0xbf38aa3b0e117423 */ /* 0x000fe20000010011 */
[----:B------:R-:W-:Y:S01]  /*4040*/  FADD R34, R5, R6 ;  /* 0x0000000605227221 */ /* 0x000fe20000000000 */
[----:B------:R-:W-:Y:S01]  /*4050*/  FMUL R13, R12, R13 ;  /* 0x0000000d0c0d7220 */ /* 0x000fe20000400000 */
[----:B------:R-:W-:Y:S01]  /*4060*/  FFMA.FTZ R9, R9, 1.4426950216293334961, R10 ;  /* 0x3fb8aa3b09097823 */ /* 0x000fe2000001000a */
[----:B------:R-:W-:Y:S02]  /*4070*/  IMAD R10, R38, 0x4, R7 ;  /* 0x00000004260a7824 */ /* 0x000fe400078e0207 */
[----:B------:R-:W-:Y:S01]  /*4080*/  FMUL R17, R14, R17 ;  /* 0x000000110e117220 */ /* 0x000fe20000400000 */
[----:B------:R-:W-:Y:S01]  /*4090*/  @P1 IMAD.MOV.U32 R5, RZ, RZ, 0x7f800000 ;  /* 0x7f800000ff051424 */ /* 0x000fe200078e00ff */
[----:B------:R-:W-:Y:S01]  /*40a0*/  LOP3.LUT R119, R120, R119, RZ, 0xfc, !PT ;  /* 0x0000007778777212 */ /* 0x000fe200078efcff */
[----:B------:R-:W-:Y:S01]  /*40b0*/  FFMA.FTZ R12, R12, 1.4426950216293334961, R13 ;  /* 0x3fb8aa3b0c0c7823 */ /* 0x000fe2000001000d */
[----:B------:R-:W-:Y:S01]  /*40c0*/  ISETP.GE.U32.AND P4, PT, R3, 0x7f800000, PT ;  /* 0x7f8000000300780c */ /* 0x000fe20003f86070 */
[----:B------:R-:W-:Y:S01]  /*40d0*/  FADD R35, R8, R9 ;  /* 0x0000000908237221 */ /* 0x000fe20000000000 */
[----:B------:R-:W-:Y:S01]  /*40e0*/  IMAD R9, R38, 0x4, R10 ;  /* 0x0000000426097824 */ /* 0x000fe200078e020a */
[----:B------:R-:W-:Y:S01]  /*40f0*/  BAR.SYNC.DEFER_BLOCKING 0x0 ;  /* 0x0000000000007b1d */ /* 0x000fe20000010000 */
[C---:B------:R-:W-:Y:S01]  /*4100*/  FSETP.NEU.AND P3, PT, R4.reuse, RZ, PT ;  /* 0x000000ff0400720b */ /* 0x040fe20003f6d000 */
[----:B------:R-:W-:Y:S01]  /*4110*/  @P1 FFMA.FTZ R34, R4, R5, +INF ;  /* 0x7f80000004221423 */ /* 0x000fe20000010005 */
[----:B------:R-:W-:Y:S01]  /*4120*/  FMUL R17, R14, R17 ;  /* 0x000000110e117220 */ /* 0x000fe20000400000 */
[----:B------:R-:W-:Y:S01]  /*4130*/  @P0 IMAD.MOV.U32 R4, RZ, RZ, 0x7f800000 ;  /* 0x7f800000ff040424 */ /* 0x000fe200078e00ff */
[----:B------:R-:W-:Y:S01]  /*4140*/  LOP3.LUT R22, R119, 0x4, RZ, 0x3c, !PT ;  /* 0x0000000477167812 */ /* 0x000fe200078e3cff */
[----:B------:R-:W-:Y:S01]  /*4150*/  FADD R36, R11, R12 ;  /* 0x0000000c0b247221 */ /* 0x000fe20000000000 */
[----:B------:R-:W-:-:S02]  /*4160*/  IMAD R11, R38, 0x4, R9 ;  /* 0x00000004260b7824 */ /* 0x000fc400078e0209 */
[----:B------:R-:W-:Y:S01]  /*4170*/  FFMA.FTZ R14, R14, 1.4426950216293334961, R17 ;  /* 0x3fb8aa3b0e0e7823 */ /* 0x000fe20000010011 */
[C---:B------:R-:W-:Y:S01]  /*4180*/  FSETP.NEU.AND P1, PT, R39.reuse, RZ, PT ;  /* 0x000000ff2700720b */ /* 0x040fe20003f2d000 */
[----:B------:R-:W-:Y:S01]  /*4190*/  @P0 FFMA.FTZ R36, R39, R4, +INF ;  /* 0x7f80000027240423 */ /* 0x000fe20000010004 */
[----:B------:R-:W-:Y:S01]  /*41a0*/  @P6 IMAD.MOV.U32 R17, RZ, RZ, 0x7f800000 ;  /* 0x7f800000ff116424 */ /* 0x000fe200078e00ff */
[----:B------:R-:W-:Y:S01]  /*41b0*/  FSETP.NEU.AND P2, PT, R2, RZ, PT ;  /* 0x000000ff0200720b */ /* 0x000fe20003f4d000 */
[----:B------:R-:W-:Y:S02]  /*41c0*/  IMAD R13, R38, 0x4, R11 ;  /* 0x00000004260d7824 */ /* 0x000fe400078e020b */
[----:B------:R-:W-:Y:S01]  /*41d0*/  FADD R37, R15, R14 ;  /* 0x0000000e0f257221 */ /* 0x000fe20000000000 */
[----:B------:R-:W-:Y:S01]  /*41e0*/  @P6 FFMA.FTZ R35, R2, R17, +INF ;  /* 0x7f80000002236423 */ /* 0x000fe20000010011 */
[----:B------:R-:W-:Y:S01]  /*41f0*/  @P4 IMAD.MOV.U32 R2, RZ, RZ, 0x7f800000 ;  /* 0x7f800000ff024424 */ /* 0x000fe200078e00ff */
[----:B------:R-:W-:Y:S01]  /*4200*/  FSETP.NEU.AND P0, PT, R3, RZ, PT ;  /* 0x000000ff0300720b */ /* 0x000fe20003f0d000 */
[----:B------:R-:W-:Y:S01]  /*4210*/  IMAD R5, R148, UR5, RZ ;  /* 0x0000000594057c24 */ /* 0x000fe2000f8e02ff */
[----:B------:R-:W-:Y:S01]  /*4220*/  USHF.R.S32.HI UR5, URZ, 0x1f, UR4 ;  /* 0x0000001fff057899 */ /* 0x000fe20008011404 */
[----:B------:R-:W-:-:S02]  /*4230*/  IMAD R15, R38, 0x4, R13 ;  /* 0x00000004260f7824 */ /* 0x000fc400078e020d */
[----:B------:R-:W-:Y:S01]  /*4240*/  @P4 FFMA.FTZ R37, R3, R2, +INF ;  /* 0x7f80000003254423 */ /* 0x000fe20000010002 */
[----:B------:R-:W-:Y:S01]  /*4250*/  SHF.R.U32.HI R2, RZ, 0x1, R0 ;  /* 0x00000001ff027819 */ /* 0x000fe20000011600 */
[----:B------:R-:W0:Y:S01]  /*4260*/  LDS R39, [R119+UR6] ;  /* 0x0000000677277984 */ /* 0x000e220008000800 */
[C---:B------:R-:W-:Y:S01]  /*4270*/  IMAD R17, R38.reuse, 0x4, R15 ;  /* 0x0000000426117824 */ /* 0x040fe200078e020f */
[----:B--2---:R-:W-:Y:S01]  /*4280*/  IADD3 R32, P4, P6, R5, UR4, R32 ;  /* 0x0000000405207c10 */ /* 0x004fe2000fe9e020 */
[----:B------:R-:W2:Y:S01]  /*4290*/  LDCU UR4, c[0x0][0x3ec] ;  /* 0x00007d80ff0477ac */ /* 0x000ea20008000800 */
[----:B------:R-:W4:Y:S01]  /*42a0*/  LDS R40, [R22+UR6] ;  /* 0x0000000616287984 */ /* 0x000f220008000800 */
[----:B------:R-:W-:Y:S01]  /*42b0*/  SHF.R.S32.HI R4, RZ, 0x1f, R5 ;  /* 0x0000001fff047819 */ /* 0x000fe20000011405 */
[----:B------:R-:W-:Y:S01]  /*42c0*/  IMAD R19, R38, 0x4, R17 ;  /* 0x0000000426137824 */ /* 0x000fe200078e0211 */
[----:B------:R-:W-:Y:S01]  /*42d0*/  LOP3.LUT R42, R2, 0xc, RZ, 0xc0, !PT ;  /* 0x0000000c022a7812 */ /* 0x000fe200078ec0ff */
[----:B------:R-:W5:Y:S01]  /*42e0*/  LDS R119, [R119+UR6+0x100] ;  /* 0x0001000677777984 */ /* 0x000f620008000800 */
[----:B------:R-:W-:Y:S01]  /*42f0*/  IADD3.X R44, PT, PT, R4, UR5, R33, P4, P6 ;  /* 0x00000005042c7c10 */ /* 0x000fe2000a7ec421 */
[----:B------:R-:W-:Y:S01]  /*4300*/  IMAD R21, R38, 0x4, R19 ;  /* 0x0000000426157824 */ /* 0x000fe200078e0213 */
[CC--:B------:R-:W-:Y:S01]  /*4310*/  IADD3 R2, P6, PT, R7.reuse, R32.reuse, RZ ;  /* 0x0000002007027210 */ /* 0x0c0fe20007fde0ff */
[----:B------:R0:W4:Y:S01]  /*4320*/  LDS R41, [R22+UR6+0x100] ;  /* 0x0001000616297984 */ /* 0x0001220008000800 */
[----:B------:R-:W-:Y:S01]  /*4330*/  IADD3 R4, P4, PT, R10, R32, RZ ;  /* 0x000000200a047210 */ /* 0x000fe20007f9e0ff */
[----:B------:R-:W-:Y:S01]  /*4340*/  IMAD R23, R38, 0x4, R21 ;  /* 0x0000000426177824 */ /* 0x000fe200078e0215 */
[----:B------:R-:W-:-:S02]  /*4350*/  LEA.HI.X.SX32 R3, R7, R44, 0x1, P6 ;  /* 0x0000002c07037211 */ /* 0x000fc400030f0eff */
[----:B------:R-:W-:Y:S01]  /*4360*/  IADD3 R6, P6, PT, R9, R32, RZ ;  /* 0x0000002009067210 */ /* 0x000fe20007fde0ff */
[----:B-1----:R-:W-:Y:S01]  /*4370*/  IMAD R25, R38, 0x4, R23 ;  /* 0x0000000426197824 */ /* 0x002fe200078e0217 */
[----:B------:R-:W-:Y:S02]  /*4380*/  LEA.HI.X.SX32 R5, R10, R44, 0x1, P4 ;  /* 0x0000002c0a057211 */ /* 0x000fe400020f0eff */
[----:B------:R-:W-:Y:S01]  /*4390*/  IADD3 R8, P4, PT, R11, R32, RZ ;  /* 0x000000200b087210 */ /* 0x000fe20007f9e0ff */
[C---:B------:R-:W-:Y:S01]  /*43a0*/  IMAD R27, R38.reuse, 0x4, R25 ;  /* 0x00000004261b7824 */ /* 0x040fe200078e0219 */
[----:B------:R-:W-:Y:S01]  /*43b0*/  LEA.HI.X.SX32 R7, R9, R44, 0x1, P6 ;  /* 0x0000002c09077211 */ /* 0x000fe200030f0eff */
[----:B--2---:R-:W-:Y:S01]  /*43c0*/  UIMAD UR4, UR9, UR4, URZ ;  /* 0x00000004090472a4 */ /* 0x004fe2000f8e02ff */
[----:B------:R-:W-:Y:S01]  /*43d0*/  IADD3 R10, P6, PT, R13, R32, RZ ;  /* 0x000000200d0a7210 */ /* 0x000fe20007fde0ff */
[C---:B---3--:R-:W-:Y:S01]  /*43e0*/  IMAD R29, R38.reuse, 0x4, R27 ;  /* 0x00000004261d7824 */ /* 0x048fe200078e021b */
[----:B------:R-:W-:Y:S01]  /*43f0*/  LEA.HI.X.SX32 R9, R11, R44, 0x1, P4 ;  /* 0x0000002c0b097211 */ /* 0x000fe200020f0eff */
[----:B------:R-:W-:Y:S01]  /*4400*/  USHF.L.U32 UR7, UR4, 0x2, URZ ;  /* 0x0000000204077899 */ /* 0x000fe200080006ff */
[----:B------:R-:W-:Y:S01]  /*4410*/  IADD3 R12, P4, PT, R15, R32, RZ ;  /* 0x000000200f0c7210 */ /* 0x000fe20007f9e0ff */
[C---:B------:R-:W-:Y:S01]  /*4420*/  IMAD R31, R38.reuse, 0x4, R29 ;  /* 0x00000004261f7824 */ /* 0x040fe200078e021d */
[----:B------:R-:W-:Y:S01]  /*4430*/  LEA.HI.X.SX32 R11, R13, R44, 0x1, P6 ;  /* 0x0000002c0d0b7211 */ /* 0x000fe200030f0eff */
[----:B------:R-:W-:Y:S01]  /*4440*/  UIMAD.WIDE UR4, UR4, 0x4, URZ ;  /* 0x00000004040478a5 */ /* 0x000fe2000f8e02ff */
[----:B------:R-:W-:Y:S01]  /*4450*/  IADD3 R14, P6, PT, R17, R32, RZ ;  /* 0x00000020110e7210 */ /* 0x000fe20007fde0ff */
[----:B------:R-:W-:Y:S01]  /*4460*/  IMAD R33, R38, 0x4, R31 ;  /* 0x0000000426217824 */ /* 0x000fe200078e021f */
[----:B------:R-:W-:-:S02]  /*4470*/  LEA.HI.X.SX32 R13, R15, R44, 0x1, P4 ;  /* 0x0000002c0f0d7211 */ /* 0x000fc400020f0eff */
[----:B------:R-:W-:Y:S01]  /*4480*/  IADD3 R16, P4, PT, R19, R32, RZ ;  /* 0x0000002013107210 */ /* 0x000fe20007f9e0ff */
[----:B------:R-:W-:Y:S01]  /*4490*/  IMAD R38, R38, 0x4, R33 ;  /* 0x0000000426267824 */ /* 0x000fe200078e0221 */
[----:B------:R-:W-:Y:S02]  /*44a0*/  LEA.HI.X.SX32 R15, R17, R44, 0x1, P6 ;  /* 0x0000002c110f7211 */ /* 0x000fe400030f0eff */
[----:B------:R-:W-:Y:S02]  /*44b0*/  IADD3 R18, P6, PT, R21, R32, RZ ;  /* 0x0000002015127210 */ /* 0x000fe40007fde0ff */
[----:B------:R-:W-:Y:S02]  /*44c0*/  LEA.HI.X.SX32 R17, R19, R44, 0x1, P4 ;  /* 0x0000002c13117211 */ /* 0x000fe400020f0eff */
[----:B------:R-:W-:Y:S02]  /*44d0*/  IADD3 R20, P4, PT, R23, R32, RZ ;  /* 0x0000002017147210 */ /* 0x000fe40007f9e0ff */
[----:B------:R-:W-:-:S02]  /*44e0*/  LEA.HI.X.SX32 R19, R21, R44, 0x1, P6 ;  /* 0x0000002c15137211 */ /* 0x000fc400030f0eff */
[----:B0-----:R-:W-:Y:S02]  /*44f0*/  IADD3 R22, P6, PT, R25, R32, RZ ;  /* 0x0000002019167210 */ /* 0x001fe40007fde0ff */
[----:B------:R-:W-:Y:S02]  /*4500*/  LEA.HI.X.SX32 R21, R23, R44, 0x1, P4 ;  /* 0x0000002c17157211 */ /* 0x000fe400020f0eff */
[----:B------:R-:W-:Y:S02]  /*4510*/  PRMT R43, R39, 0x7770, RZ ;  /* 0x00007770272b7816 */ /* 0x000fe400000000ff */
[----:B------:R-:W-:Y:S02]  /*4520*/  IADD3 R24, P4, PT, R27, R32, RZ ;  /* 0x000000201b187210 */ /* 0x000fe40007f9e0ff */
[----:B----4-:R-:W-:Y:S01]  /*4530*/  PRMT R45, R40, 0x7770, RZ ;  /* 0x00007770282d7816 */ /* 0x010fe200000000ff */
[----:B------:R0:W-:Y:S01]  /*4540*/  STG.E.U8 desc[UR10][R2.64], R43 ;  /* 0x0000002b02007986 */ /* 0x0001e2000c10110a */
[----:B------:R-:W-:-:S02]  /*4550*/  PRMT R47, R39, 0x7772, RZ ;  /* 0x00007772272f7816 */ /* 0x000fc400000000ff */
[----:B------:R-:W-:Y:S01]  /*4560*/  PRMT R49, R40, 0x7772, RZ ;  /* 0x0000777228317816 */ /* 0x000fe200000000ff */
[----:B------:R1:W-:Y:S01]  /*4570*/  STG.E.U8 desc[UR10][R4.64], R45 ;  /* 0x0000002d04007986 */ /* 0x0003e2000c10110a */
[----:B------:R-:W-:Y:S02]  /*4580*/  LEA.HI.X.SX32 R23, R25, R44, 0x1, P6 ;  /* 0x0000002c19177211 */ /* 0x000fe400030f0eff */
[----:B-----5:R-:W-:Y:S01]  /*4590*/  PRMT R51, R119, 0x7770, RZ ;  /* 0x0000777077337816 */ /* 0x020fe200000000ff */
[----:B------:R2:W-:Y:S01]  /*45a0*/  STG.E.U8 desc[UR10][R6.64], R47 ;  /* 0x0000002f06007986 */ /* 0x0005e2000c10110a */
[----:B------:R-:W-:Y:S02]  /*45b0*/  IADD3 R26, P6, PT, R29, R32, RZ ;  /* 0x000000201d1a7210 */ /* 0x000fe40007fde0ff */
[----:B------:R-:W-:Y:S01]  /*45c0*/  LEA.HI.X.SX32 R25, R27, R44, 0x1, P4 ;  /* 0x0000002c1b197211 */ /* 0x000fe200020f0eff */
[----:B------:R3:W-:Y:S01]  /*45d0*/  STG.E.U8 desc[UR10][R8.64], R49 ;  /* 0x0000003108007986 */ /* 0x0007e2000c10110a */
[----:B------:R-:W-:-:S02]  /*45e0*/  PRMT R53, R41, 0x7770, RZ ;  /* 0x0000777029357816 */ /* 0x000fc400000000ff */
[----:B------:R-:W-:Y:S01]  /*45f0*/  IADD3 R28, P4, PT, R31, R32, RZ ;  /* 0x000000201f1c7210 */ /* 0x000fe20007f9e0ff */
[----:B------:R4:W-:Y:S01]  /*4600*/  STG.E.U8 desc[UR10][R10.64], R51 ;  /* 0x000000330a007986 */ /* 0x0009e2000c10110a */
[----:B------:R-:W-:Y:S02]  /*4610*/  PRMT R55, R119, 0x7772, RZ ;  /* 0x0000777277377816 */ /* 0x000fe400000000ff */
[----:B0-----:R-:W-:Y:S01]  /*4620*/  PRMT R3, R41, 0x7772, RZ ;  /* 0x0000777229037816 */ /* 0x001fe200000000ff */
[----:B------:R-:W-:Y:S01]  /*4630*/  STG.E.U8 desc[UR10][R12.64], R53 ;  /* 0x000000350c007986 */ /* 0x000fe2000c10110a */
[----:B-1----:R-:W-:Y:S02]  /*4640*/  PRMT R5, R39, 0x7771, RZ ;  /* 0x0000777127057816 */ /* 0x002fe400000000ff */
[----:B------:R-:W-:Y:S01]  /*4650*/  LEA.HI.X.SX32 R27, R29, R44, 0x1, P6 ;  /* 0x0000002c1d1b7211 */ /* 0x000fe200030f0eff */
[----:B------:R0:W-:Y:S01]  /*4660*/  STG.E.U8 desc[UR10][R14.64], R55 ;  /* 0x000000370e007986 */ /* 0x0001e2000c10110a */
[----:B--2---:R-:W-:-:S02]  /*4670*/  PRMT R7, R40, 0x7771, RZ ;  /* 0x0000777128077816 */ /* 0x004fc400000000ff */
[----:B------:R-:W-:Y:S01]  /*4680*/  IADD3 R30, P6, PT, R33, R32, RZ ;  /* 0x00000020211e7210 */ /* 0x000fe20007fde0ff */
[----:B------:R-:W-:Y:S01]  /*4690*/  STG.E.U8 desc[UR10][R16.64], R3 ;  /* 0x0000000310007986 */ /* 0x000fe2000c10110a */
[----:B------:R-:W-:Y:S02]  /*46a0*/  LEA.HI.X.SX32 R29, R31, R44, 0x1, P4 ;  /* 0x0000002c1f1d7211 */ /* 0x000fe400020f0eff */
[----:B------:R-:W-:Y:S01]  /*46b0*/  PRMT R39, R39, 0x7773, RZ ;  /* 0x0000777327277816 */ /* 0x000fe200000000ff */
[----:B------:R1:W-:Y:S01]  /*46c0*/  STG.E.U8 desc[UR10][R18.64], R5 ;  /* 0x0000000512007986 */ /* 0x0003e2000c10110a */
[----:B------:R-:W-:Y:S02]  /*46d0*/  IADD3 R32, P4, PT, R38, R32, RZ ;  /* 0x0000002026207210 */ /* 0x000fe40007f9e0ff */
[----:B---3--:R-:W-:Y:S01]  /*46e0*/  PRMT R9, R40, 0x7773, RZ ;  /* 0x0000777328097816 */ /* 0x008fe200000000ff */
[----:B------:R2:W-:Y:S01]  /*46f0*/  STG.E.U8 desc[UR10][R20.64], R7 ;  /* 0x0000000714007986 */ /* 0x0005e2000c10110a */
[----:B----4-:R-:W-:Y:S01]  /*4700*/  PRMT R11, R119, 0x7771, RZ ;  /* 0x00007771770b7816 */ /* 0x010fe200000000ff */
[----:B0-----:R-:W0:Y:S01]  /*4710*/  LDC.64 R14, c[0x0][0x3a0] ;  /* 0x0000e800ff0e7b82 */ /* 0x001e220000000a00 */
[----:B------:R-:W-:Y:S01]  /*4720*/  PRMT R13, R41, 0x7771, RZ ;  /* 0x00007771290d7816 */ /* 0x000fe200000000ff */
[----:B------:R2:W-:Y:S01]  /*4730*/  STG.E.U8 desc[UR10][R22.64], R39 ;  /* 0x0000002716007986 */ /* 0x0005e2000c10110a */
[----:B------:R-:W-:-:S02]  /*4740*/  LEA.HI.X.SX32 R31, R33, R44, 0x1, P6 ;  /* 0x0000002c211f7211 */ /* 0x000fc400030f0eff */
[----:B------:R-:W-:Y:S01]  /*4750*/  PRMT R119, R119, 0x7773, RZ ;  /* 0x0000777377777816 */ /* 0x000fe200000000ff */
[----:B------:R2:W-:Y:S01]  /*4760*/  STG.E.U8 desc[UR10][R24.64], R9 ;  /* 0x0000000918007986 */ /* 0x0005e2000c10110a */
[----:B------:R-:W-:Y:S02]  /*4770*/  LEA.HI.X.SX32 R33, R38, R44, 0x1, P4 ;  /* 0x0000002c26217211 */ /* 0x000fe400020f0eff */
[----:B------:R-:W-:Y:S01]  /*4780*/  PRMT R41, R41, 0x7773, RZ ;  /* 0x0000777329297816 */ /* 0x000fe200000000ff */
[----:B------:R2:W-:Y:S01]  /*4790*/  STG.E.U8 desc[UR10][R26.64], R11 ;  /* 0x0000000b1a007986 */ /* 0x0005e2000c10110a */
[----:B-1----:R-:W-:Y:S02]  /*47a0*/  FSEL R5, R34, -INF , P3 ;  /* 0xff80000022057808 */ /* 0x002fe40001800000 */
[----:B------:R-:W-:Y:S01]  /*47b0*/  FSEL R2, R35, -INF , P2 ;  /* 0xff80000023027808 */ /* 0x000fe20001000000 */
[----:B------:R2:W-:Y:S01]  /*47c0*/  STG.E.U8 desc[UR10][R28.64], R13 ;  /* 0x0000000d1c007986 */ /* 0x0005e2000c10110a */
[----:B------:R-:W-:Y:S01]  /*47d0*/  FSEL R3, R36, -INF , P1 ;  /* 0xff80000024037808 */ /* 0x000fe20000800000 */
[----:B------:R-:W-:Y:S01]  /*47e0*/  FFMA R152, R5, 0.69314718246459960938, R156 ;  /* 0x3f31721805987823 */ /* 0x000fe2000000009c */
[----:B------:R-:W-:Y:S01]  /*47f0*/  FSEL R4, R37, -INF , P0 ;  /* 0xff80000025047808 */ /* 0x000fe20000000000 */
[----:B------:R2:W-:Y:S01]  /*4800*/  STG.E.U8 desc[UR10][R30.64], R119 ;  /* 0x000000771e007986 */ /* 0x0005e2000c10110a */
[----:B------:R-:W-:Y:S01]  /*4810*/  LOP3.LUT R0, R0, 0x1c, RZ, 0xc0, !PT ;  /* 0x0000001c00007812 */ /* 0x000fe200078ec0ff */
[----:B------:R-:W-:Y:S01]  /*4820*/  FFMA R153, R2, 0.69314718246459960938, R157 ;  /* 0x3f31721802997823 */ /* 0x000fe2000000009d */
[----:B------:R-:W-:Y:S01]  /*4830*/  FFMA R154, R3, 0.69314718246459960938, R154 ;  /* 0x3f317218039a7823 */ /* 0x000fe2000000009a */
[----:B------:R2:W-:Y:S01]  /*4840*/  STG.E.U8 desc[UR10][R32.64], R41 ;  /* 0x0000002920007986 */ /* 0x0005e2000c10110a */
[----:B------:R-:W-:Y:S01]  /*4850*/  FFMA R155, R4, 0.69314718246459960938, R155 ;  /* 0x3f317218049b7823 */ /* 0x000fe2000000009b */
[----:B------:R-:W-:Y:S01]  /*4860*/  LEA R0, R0, UR6, 0x2 ;  /* 0x0000000600007c11 */ /* 0x000fe2000f8e10ff */
[C---:B------:R-:W-:Y:S01]  /*4870*/  IMAD.SHL.U32 R3, R148.reuse, 0x4, RZ ;  /* 0x0000000494037824 */ /* 0x040fe200078e00ff */
[----:B------:R-:W-:Y:S01]  /*4880*/  BAR.SYNC.DEFER_BLOCKING 0x0 ;  /* 0x0000000000007b1d */ /* 0x000fe20000010000 */
[----:B------:R-:W-:Y:S01]  /*4890*/  IMAD.HI R148, R148, 0x4, RZ ;  /* 0x0000000494947827 */ /* 0x000fe200078e02ff */
[----:B------:R-:W-:-:S02]  /*48a0*/  LEA R121, R121, UR6, 0x4 ;  /* 0x0000000679797c11 */ /* 0x000fc4000f8e20ff */
[----:B0-----:R-:W-:-:S03]  /*48b0*/  IADD3 R2, P0, P1, R3, UR7, R14 ;  /* 0x0000000703027c10 */ /* 0x001fc6000f91e00e */
[----:B------:R-:W-:Y:S01]  /*48c0*/  IMAD.IADD R42, R42, 0x1, R121 ;  /* 0x000000012a2a7824 */ /* 0x000fe200078e0279 */
[----:B------:R-:W-:Y:S01]  /*48d0*/  IADD3.X R3, PT, PT, R148, UR5, R15, P0, P1 ;  /* 0x0000000594037c10 */ /* 0x000fe200087e240f */
[----:B------:R2:W-:Y:S01]  /*48e0*/  STS.128 [R0], R152 ;  /* 0x0000009800007388 */ /* 0x0005e20000000c00 */
[----:B------:R-:W-:Y:S06]  /*48f0*/  BAR.SYNC.DEFER_BLOCKING 0x0 ;  /* 0x0000000000007b1d */ /* 0x000fec0000010000 */
[----:B------:R-:W-:Y:S05]  /*4900*/  @P5 EXIT ;  /* 0x000000000000594d */ /* 0x000fea0003800000 */
[----:B------:R-:W0:Y:S04]  /*4910*/  LDS R5, [R42] ;  /* 0x000000002a057984 */ /* 0x000e280000000800 */
[----:B0-----:R-:W-:Y:S01]  /*4920*/  STG.E desc[UR10][R2.64], R5 ;  /* 0x0000000502007986 */ /* 0x001fe2000c10190a */
[----:B------:R-:W-:Y:S05]  /*4930*/  EXIT ;  /* 0x000000000000794d */ /* 0x000fea0003800000 */
.L_x_2:
[----:B------:R-:W-:-:S00]  /*4940*/  BRA `(.L_x_2) ;  /* 0xfffffffc00fc7947 */ /* 0x000fc0000383ffff */
[----:B------:R-:W-:-:S00]  /*4950*/  NOP ;  /* 0x0000000000007918 */ /* 0x000fc00000000000 */
        /* <DEDUP_REMOVED lines=10> */
.L_x_3:


//--------------------- .nv.global.init           --------------------------
	.section	.nv.global.init,"aw",@progbits
.nv.global.init:
	.type		_$_str,@object
	.size		_$_str,(.L_0 - _$_str)
_$_str:
        /*0000*/ 	.byte	0x5f, 0x5f, 0x43, 0x55, 0x44, 0x41, 0x5f, 0x46, 0x54, 0x5a, 0x00
.L_0:


//--------------------- .nv.shared.attn_fwd       --------------------------
	.section	.nv.shared.attn_fwd,"aw",@nobits
	.sectionflags	@""
	.align	16
	.zero		1024


//--------------------- .nv.shared.reserved.0     --------------------------
	.section	.nv.shared.reserved.0,"aw",@nobits
	.weak		__nv_reservedSMEM_offset_0_alias
	.size		__nv_reservedSMEM_offset_0_alias, 0, 64
	.other		__nv_reservedSMEM_offset_0_alias,@"STO_CUDA_RESERVED_SHARED STV_DEFAULT"
__nv_reservedSMEM_offset_0_alias:
	.zero		0
	.zero		64


//--------------------- .nv.constant0.attn_fwd    --------------------------
	.section	.nv.constant0.attn_fwd,"a",@progbits
	.sectionflags	@""
	.align	4
.nv.constant0.attn_fwd:
	.zero		1032


//--------------------- SYMBOLS --------------------------

	.type		.nv.reservedSmem.offset0,@object
	.size		.nv.reservedSmem.offset0,0x4
	.type		.nv.reservedSmem.cap,@object
	.size		.nv.reservedSmem.cap,0x4
